//
// Generated by NVIDIA NVVM Compiler
//
// Compiler Build ID: CL-36424714
// Cuda compilation tools, release 13.0, V13.0.88
// Based on NVVM 20.0.0
//

.version 9.0
.target sm_100
.address_size 64

	// .globl	_Z8gradientPPfS0_S0_S_S_S_S_fffiiii

.visible .entry _Z8gradientPPfS0_S0_S_S_S_S_fffiiii(
	.param .u64 .ptr .align 1 _Z8gradientPPfS0_S0_S_S_S_S_fffiiii_param_0,
	.param .u64 .ptr .align 1 _Z8gradientPPfS0_S0_S_S_S_S_fffiiii_param_1,
	.param .u64 .ptr .align 1 _Z8gradientPPfS0_S0_S_S_S_S_fffiiii_param_2,
	.param .u64 .ptr .align 1 _Z8gradientPPfS0_S0_S_S_S_S_fffiiii_param_3,
	.param .u64 .ptr .align 1 _Z8gradientPPfS0_S0_S_S_S_S_fffiiii_param_4,
	.param .u64 .ptr .align 1 _Z8gradientPPfS0_S0_S_S_S_S_fffiiii_param_5,
	.param .u64 .ptr .align 1 _Z8gradientPPfS0_S0_S_S_S_S_fffiiii_param_6,
	.param .f32 _Z8gradientPPfS0_S0_S_S_S_S_fffiiii_param_7,
	.param .f32 _Z8gradientPPfS0_S0_S_S_S_S_fffiiii_param_8,
	.param .f32 _Z8gradientPPfS0_S0_S_S_S_S_fffiiii_param_9,
	.param .u32 _Z8gradientPPfS0_S0_S_S_S_S_fffiiii_param_10,
	.param .u32 _Z8gradientPPfS0_S0_S_S_S_S_fffiiii_param_11,
	.param .u32 _Z8gradientPPfS0_S0_S_S_S_S_fffiiii_param_12,
	.param .u32 _Z8gradientPPfS0_S0_S_S_S_S_fffiiii_param_13
)
{
	.reg .pred 	%p<6>;
	.reg .b32 	%r<72>;
	.reg .b32 	%f<70>;
	.reg .b64 	%rd<37>;

	ld.param.u64 	%rd5, [_Z8gradientPPfS0_S0_S_S_S_S_fffiiii_param_3];
	ld.param.u64 	%rd6, [_Z8gradientPPfS0_S0_S_S_S_S_fffiiii_param_4];
	ld.param.u64 	%rd7, [_Z8gradientPPfS0_S0_S_S_S_S_fffiiii_param_5];
	ld.param.u64 	%rd8, [_Z8gradientPPfS0_S0_S_S_S_S_fffiiii_param_6];
	ld.param.u32 	%r21, [_Z8gradientPPfS0_S0_S_S_S_S_fffiiii_param_10];
	ld.param.u32 	%r22, [_Z8gradientPPfS0_S0_S_S_S_S_fffiiii_param_11];
	ld.param.u32 	%r23, [_Z8gradientPPfS0_S0_S_S_S_S_fffiiii_param_12];
	ld.param.u32 	%r24, [_Z8gradientPPfS0_S0_S_S_S_S_fffiiii_param_13];
	cvta.to.global.u64 	%rd1, %rd8;
	cvta.to.global.u64 	%rd2, %rd7;
	cvta.to.global.u64 	%rd3, %rd6;
	cvta.to.global.u64 	%rd4, %rd5;
	mov.u32 	%r1, %ntid.z;
	div.u32 	%r2, %r23, %r1;
	mov.u32 	%r25, %tid.x;
	mov.u32 	%r26, %ntid.x;
	mov.u32 	%r27, %ctaid.x;
	mad.lo.s32 	%r28, %r26, %r27, %r25;
	mul.lo.s32 	%r3, %r24, %r28;
	add.s32 	%r4, %r3, %r24;
	setp.lt.s32 	%p1, %r24, 1;
	@%p1 bra 	$L__BB0_7;
	mov.u32 	%r29, %ctaid.y;
	div.u32 	%r30, %r29, %r2;
	mov.u32 	%r31, %ntid.y;
	mul.lo.s32 	%r32, %r30, %r2;
	sub.s32 	%r33, %r29, %r32;
	mov.u32 	%r34, %tid.y;
	mad.lo.s32 	%r35, %r33, %r31, %r34;
	mov.u32 	%r36, %tid.z;
	mad.lo.s32 	%r37, %r30, %r1, %r36;
	mad.lo.s32 	%r38, %r21, %r37, %r21;
	shl.b32 	%r39, %r37, 1;
	add.s32 	%r40, %r39, 2;
	add.s32 	%r41, %r38, %r40;
	add.s32 	%r42, %r35, %r40;
	mad.lo.s32 	%r43, %r21, %r42, %r21;
	shl.b32 	%r44, %r37, 2;
	shl.b32 	%r45, %r35, 1;
	add.s32 	%r46, %r44, %r45;
	mad.lo.s32 	%r47, %r41, %r22, %r46;
	add.s32 	%r48, %r47, %r43;
	add.s32 	%r5, %r48, 6;
	add.s32 	%r49, %r21, %r39;
	sub.s32 	%r50, -2, %r49;
	mul.lo.s32 	%r51, %r50, %r22;
	sub.s32 	%r52, -3, %r39;
	sub.s32 	%r53, %r51, %r44;
	mad.lo.s32 	%r54, %r52, %r21, %r53;
	sub.s32 	%r55, %r54, %r45;
	add.s32 	%r6, %r55, -6;
	add.s32 	%r7, %r21, 3;
	shl.b32 	%r56, %r21, 1;
	sub.s32 	%r8, -4, %r56;
	add.s32 	%r57, %r21, 2;
	mad.lo.s32 	%r9, %r57, %r22, %r57;
	sub.s32 	%r58, -2, %r21;
	mul.lo.s32 	%r59, %r58, %r22;
	sub.s32 	%r60, %r59, %r56;
	add.s32 	%r10, %r60, -3;
	add.s32 	%r61, %r3, 1;
	max.s32 	%r11, %r4, %r61;
	sub.s32 	%r62, %r11, %r3;
	and.b32  	%r12, %r62, 3;
	setp.eq.s32 	%p2, %r12, 0;
	mov.u32 	%r70, %r3;
	@%p2 bra 	$L__BB0_4;
	neg.s32 	%r68, %r12;
	mul.wide.s32 	%rd13, %r7, 4;
	mul.wide.s32 	%rd15, %r8, 4;
	mul.wide.s32 	%rd18, %r9, 4;
	mul.wide.s32 	%rd20, %r10, 4;
	mov.u32 	%r70, %r3;
$L__BB0_3:
	.pragma "nounroll";
	ld.param.f32 	%f68, [_Z8gradientPPfS0_S0_S_S_S_S_fffiiii_param_9];
	ld.param.f32 	%f66, [_Z8gradientPPfS0_S0_S_S_S_S_fffiiii_param_8];
	ld.param.f32 	%f64, [_Z8gradientPPfS0_S0_S_S_S_S_fffiiii_param_7];
	add.s32 	%r63, %r5, %r70;
	add.s32 	%r64, %r6, %r63;
	mul.wide.s32 	%rd9, %r63, 4;
	add.s64 	%rd10, %rd4, %rd9;
	ld.global.f32 	%f4, [%rd10+8];
	ld.global.f32 	%f5, [%rd10];
	add.f32 	%f6, %f4, %f5;
	mul.f32 	%f7, %f64, %f6;
	mul.wide.s32 	%rd11, %r64, 4;
	add.s64 	%rd12, %rd3, %rd11;
	st.global.f32 	[%rd12], %f7;
	add.s64 	%rd14, %rd10, %rd13;
	ld.global.f32 	%f8, [%rd14];
	add.s64 	%rd16, %rd14, %rd15;
	ld.global.f32 	%f9, [%rd16];
	add.f32 	%f10, %f8, %f9;
	mul.f32 	%f11, %f66, %f10;
	add.s64 	%rd17, %rd2, %rd11;
	st.global.f32 	[%rd17], %f11;
	add.s64 	%rd19, %rd14, %rd18;
	ld.global.f32 	%f12, [%rd19];
	add.s64 	%rd21, %rd10, %rd20;
	ld.global.f32 	%f13, [%rd21];
	add.f32 	%f14, %f12, %f13;
	mul.f32 	%f15, %f68, %f14;
	add.s64 	%rd22, %rd1, %rd11;
	st.global.f32 	[%rd22], %f15;
	add.s32 	%r70, %r70, 1;
	add.s32 	%r68, %r68, 1;
	setp.ne.s32 	%p3, %r68, 0;
	@%p3 bra 	$L__BB0_3;
$L__BB0_4:
	sub.s32 	%r65, %r3, %r11;
	setp.gt.u32 	%p4, %r65, -4;
	@%p4 bra 	$L__BB0_7;
	mul.wide.s32 	%rd27, %r7, 4;
	mul.wide.s32 	%rd29, %r8, 4;
	mul.wide.s32 	%rd32, %r9, 4;
	mul.wide.s32 	%rd34, %r10, 4;
$L__BB0_6:
	ld.param.f32 	%f69, [_Z8gradientPPfS0_S0_S_S_S_S_fffiiii_param_9];
	ld.param.f32 	%f67, [_Z8gradientPPfS0_S0_S_S_S_S_fffiiii_param_8];
	ld.param.f32 	%f65, [_Z8gradientPPfS0_S0_S_S_S_S_fffiiii_param_7];
	add.s32 	%r66, %r5, %r70;
	add.s32 	%r67, %r6, %r66;
	mul.wide.s32 	%rd23, %r66, 4;
	add.s64 	%rd24, %rd4, %rd23;
	ld.global.f32 	%f16, [%rd24+8];
	ld.global.f32 	%f17, [%rd24];
	add.f32 	%f18, %f16, %f17;
	mul.f32 	%f19, %f65, %f18;
	mul.wide.s32 	%rd25, %r67, 4;
	add.s64 	%rd26, %rd3, %rd25;
	st.global.f32 	[%rd26], %f19;
	add.s64 	%rd28, %rd24, %rd27;
	ld.global.f32 	%f20, [%rd28];
	add.s64 	%rd30, %rd28, %rd29;
	ld.global.f32 	%f21, [%rd30];
	add.f32 	%f22, %f20, %f21;
	mul.f32 	%f23, %f67, %f22;
	add.s64 	%rd31, %rd2, %rd25;
	st.global.f32 	[%rd31], %f23;
	add.s64 	%rd33, %rd28, %rd32;
	ld.global.f32 	%f24, [%rd33];
	add.s64 	%rd35, %rd24, %rd34;
	ld.global.f32 	%f25, [%rd35];
	add.f32 	%f26, %f24, %f25;
	mul.f32 	%f27, %f69, %f26;
	add.s64 	%rd36, %rd1, %rd25;
	st.global.f32 	[%rd36], %f27;
	ld.global.f32 	%f28, [%rd24+12];
	ld.global.f32 	%f29, [%rd24+4];
	add.f32 	%f30, %f28, %f29;
	mul.f32 	%f31, %f65, %f30;
	st.global.f32 	[%rd26+4], %f31;
	ld.global.f32 	%f32, [%rd28+4];
	ld.global.f32 	%f33, [%rd30+4];
	add.f32 	%f34, %f32, %f33;
	mul.f32 	%f35, %f67, %f34;
	st.global.f32 	[%rd31+4], %f35;
	ld.global.f32 	%f36, [%rd33+4];
	ld.global.f32 	%f37, [%rd35+4];
	add.f32 	%f38, %f36, %f37;
	mul.f32 	%f39, %f69, %f38;
	st.global.f32 	[%rd36+4], %f39;
	ld.global.f32 	%f40, [%rd24+16];
	ld.global.f32 	%f41, [%rd24+8];
	add.f32 	%f42, %f40, %f41;
	mul.f32 	%f43, %f65, %f42;
	st.global.f32 	[%rd26+8], %f43;
	ld.global.f32 	%f44, [%rd28+8];
	ld.global.f32 	%f45, [%rd30+8];
	add.f32 	%f46, %f44, %f45;
	mul.f32 	%f47, %f67, %f46;
	st.global.f32 	[%rd31+8], %f47;
	ld.global.f32 	%f48, [%rd33+8];
	ld.global.f32 	%f49, [%rd35+8];
	add.f32 	%f50, %f48, %f49;
	mul.f32 	%f51, %f69, %f50;
	st.global.f32 	[%rd36+8], %f51;
	ld.global.f32 	%f52, [%rd24+20];
	ld.global.f32 	%f53, [%rd24+12];
	add.f32 	%f54, %f52, %f53;
	mul.f32 	%f55, %f65, %f54;
	st.global.f32 	[%rd26+12], %f55;
	ld.global.f32 	%f56, [%rd28+12];
	ld.global.f32 	%f57, [%rd30+12];
	add.f32 	%f58, %f56, %f57;
	mul.f32 	%f59, %f67, %f58;
	st.global.f32 	[%rd31+12], %f59;
	ld.global.f32 	%f60, [%rd33+12];
	ld.global.f32 	%f61, [%rd35+12];
	add.f32 	%f62, %f60, %f61;
	mul.f32 	%f63, %f69, %f62;
	st.global.f32 	[%rd36+12], %f63;
	add.s32 	%r70, %r70, 4;
	setp.lt.s32 	%p5, %r70, %r4;
	@%p5 bra 	$L__BB0_6;
$L__BB0_7:
	ret;

}
	// .globl	_Z10initializePfS_S_S_fffiiii
.visible .entry _Z10initializePfS_S_S_fffiiii(
	.param .u64 .ptr .align 1 _Z10initializePfS_S_S_fffiiii_param_0,
	.param .u64 .ptr .align 1 _Z10initializePfS_S_S_fffiiii_param_1,
	.param .u64 .ptr .align 1 _Z10initializePfS_S_S_fffiiii_param_2,
	.param .u64 .ptr .align 1 _Z10initializePfS_S_S_fffiiii_param_3,
	.param .f32 _Z10initializePfS_S_S_fffiiii_param_4,
	.param .f32 _Z10initializePfS_S_S_fffiiii_param_5,
	.param .f32 _Z10initializePfS_S_S_fffiiii_param_6,
	.param .u32 _Z10initializePfS_S_S_fffiiii_param_7,
	.param .u32 _Z10initializePfS_S_S_fffiiii_param_8,
	.param .u32 _Z10initializePfS_S_S_fffiiii_param_9,
	.param .u32 _Z10initializePfS_S_S_fffiiii_param_10
)
{
	.reg .pred 	%p<6>;
	.reg .b32 	%r<80>;
	.reg .b64 	%rd<44>;

	ld.param.u64 	%rd5, [_Z10initializePfS_S_S_fffiiii_param_1];
	ld.param.u64 	%rd7, [_Z10initializePfS_S_S_fffiiii_param_2];
	ld.param.u64 	%rd6, [_Z10initializePfS_S_S_fffiiii_param_3];
	ld.param.u32 	%r21, [_Z10initializePfS_S_S_fffiiii_param_7];
	ld.param.u32 	%r22, [_Z10initializePfS_S_S_fffiiii_param_8];
	ld.param.u32 	%r23, [_Z10initializePfS_S_S_fffiiii_param_9];
	ld.param.u32 	%r24, [_Z10initializePfS_S_S_fffiiii_param_10];
	cvta.to.global.u64 	%rd1, %rd6;
	cvta.to.global.u64 	%rd2, %rd7;
	cvta.to.global.u64 	%rd3, %rd5;
	mov.u32 	%r1, %ntid.z;
	div.u32 	%r2, %r23, %r1;
	mov.u32 	%r25, %tid.x;
	mov.u32 	%r26, %ntid.x;
	mov.u32 	%r27, %ctaid.x;
	mad.lo.s32 	%r28, %r26, %r27, %r25;
	mul.lo.s32 	%r3, %r24, %r28;
	add.s32 	%r4, %r3, %r24;
	setp.lt.s32 	%p1, %r24, 1;
	@%p1 bra 	$L__BB1_7;
	mov.u32 	%r29, %ctaid.y;
	div.u32 	%r30, %r29, %r2;
	mov.u32 	%r31, %ntid.y;
	mul.lo.s32 	%r32, %r30, %r2;
	sub.s32 	%r33, %r29, %r32;
	mov.u32 	%r34, %tid.y;
	mad.lo.s32 	%r35, %r33, %r31, %r34;
	mov.u32 	%r36, %tid.z;
	mad.lo.s32 	%r37, %r30, %r1, %r36;
	mad.lo.s32 	%r38, %r21, %r37, %r21;
	shl.b32 	%r39, %r37, 1;
	add.s32 	%r40, %r39, 2;
	add.s32 	%r41, %r38, %r40;
	add.s32 	%r42, %r35, %r40;
	mad.lo.s32 	%r43, %r21, %r42, %r21;
	shl.b32 	%r44, %r37, 2;
	shl.b32 	%r45, %r35, 1;
	add.s32 	%r46, %r44, %r45;
	mad.lo.s32 	%r47, %r41, %r22, %r46;
	add.s32 	%r48, %r47, %r43;
	add.s32 	%r5, %r48, 6;
	add.s32 	%r49, %r21, %r39;
	sub.s32 	%r50, -2, %r49;
	mul.lo.s32 	%r51, %r50, %r22;
	sub.s32 	%r52, -3, %r39;
	sub.s32 	%r53, %r51, %r44;
	mad.lo.s32 	%r54, %r52, %r21, %r53;
	sub.s32 	%r55, %r54, %r45;
	add.s32 	%r6, %r55, -6;
	not.b32 	%r7, %r21;
	shl.b32 	%r56, %r21, 1;
	add.s32 	%r8, %r56, 4;
	sub.s32 	%r57, -2, %r21;
	mul.lo.s32 	%r58, %r57, %r22;
	sub.s32 	%r59, %r58, %r56;
	add.s32 	%r9, %r59, -3;
	add.s32 	%r60, %r21, 2;
	mad.lo.s32 	%r10, %r60, %r22, %r60;
	add.s32 	%r61, %r3, 1;
	max.s32 	%r11, %r4, %r61;
	sub.s32 	%r62, %r11, %r3;
	and.b32  	%r12, %r62, 3;
	setp.eq.s32 	%p2, %r12, 0;
	mov.u32 	%r78, %r3;
	@%p2 bra 	$L__BB1_4;
	neg.s32 	%r76, %r12;
	mul.wide.s32 	%rd13, %r7, 4;
	mul.wide.s32 	%rd15, %r8, 4;
	mul.wide.s32 	%rd18, %r9, 4;
	mul.wide.s32 	%rd20, %r10, 4;
	mov.u32 	%r78, %r3;
$L__BB1_3:
	.pragma "nounroll";
	ld.param.u64 	%rd40, [_Z10initializePfS_S_S_fffiiii_param_0];
	add.s32 	%r63, %r5, %r78;
	cvta.to.global.u64 	%rd8, %rd40;
	mul.wide.s32 	%rd9, %r63, 4;
	add.s64 	%rd10, %rd8, %rd9;
	mov.b32 	%r64, 1036831949;
	st.global.u32 	[%rd10], %r64;
	st.global.u32 	[%rd10+8], %r64;
	add.s32 	%r65, %r6, %r63;
	mul.wide.s32 	%rd11, %r65, 4;
	add.s64 	%rd12, %rd3, %rd11;
	mov.b32 	%r66, 1045220557;
	st.global.u32 	[%rd12], %r66;
	add.s64 	%rd14, %rd10, %rd13;
	st.global.u32 	[%rd14], %r64;
	add.s64 	%rd16, %rd14, %rd15;
	st.global.u32 	[%rd16], %r64;
	add.s64 	%rd17, %rd2, %rd11;
	mov.b32 	%r67, 1050253722;
	st.global.u32 	[%rd17], %r67;
	add.s64 	%rd19, %rd10, %rd18;
	st.global.u32 	[%rd19], %r64;
	add.s64 	%rd21, %rd16, %rd20;
	st.global.u32 	[%rd21], %r64;
	add.s64 	%rd22, %rd1, %rd11;
	mov.b32 	%r68, 1053609165;
	st.global.u32 	[%rd22], %r68;
	add.s32 	%r78, %r78, 1;
	add.s32 	%r76, %r76, 1;
	setp.ne.s32 	%p3, %r76, 0;
	@%p3 bra 	$L__BB1_3;
$L__BB1_4:
	sub.s32 	%r69, %r3, %r11;
	setp.gt.u32 	%p4, %r69, -4;
	@%p4 bra 	$L__BB1_7;
	mul.wide.s32 	%rd29, %r7, 4;
	mul.wide.s32 	%rd31, %r8, 4;
	mul.wide.s32 	%rd34, %r9, 4;
	mul.wide.s32 	%rd36, %r10, 4;
$L__BB1_6:
	ld.param.u64 	%rd43, [_Z10initializePfS_S_S_fffiiii_param_3];
	ld.param.u64 	%rd42, [_Z10initializePfS_S_S_fffiiii_param_1];
	ld.param.u64 	%rd41, [_Z10initializePfS_S_S_fffiiii_param_0];
	add.s32 	%r70, %r5, %r78;
	cvta.to.global.u64 	%rd23, %rd41;
	mul.wide.s32 	%rd24, %r70, 4;
	add.s64 	%rd25, %rd23, %rd24;
	mov.b32 	%r71, 1036831949;
	st.global.u32 	[%rd25], %r71;
	st.global.u32 	[%rd25+8], %r71;
	add.s32 	%r72, %r6, %r70;
	cvta.to.global.u64 	%rd26, %rd42;
	mul.wide.s32 	%rd27, %r72, 4;
	add.s64 	%rd28, %rd26, %rd27;
	mov.b32 	%r73, 1045220557;
	st.global.u32 	[%rd28], %r73;
	add.s64 	%rd30, %rd25, %rd29;
	st.global.u32 	[%rd30], %r71;
	add.s64 	%rd32, %rd30, %rd31;
	st.global.u32 	[%rd32], %r71;
	add.s64 	%rd33, %rd2, %rd27;
	mov.b32 	%r74, 1050253722;
	st.global.u32 	[%rd33], %r74;
	add.s64 	%rd35, %rd25, %rd34;
	st.global.u32 	[%rd35], %r71;
	add.s64 	%rd37, %rd32, %rd36;
	st.global.u32 	[%rd37], %r71;
	cvta.to.global.u64 	%rd38, %rd43;
	add.s64 	%rd39, %rd38, %rd27;
	mov.b32 	%r75, 1053609165;
	st.global.u32 	[%rd39], %r75;
	st.global.u32 	[%rd25+4], %r71;
	st.global.u32 	[%rd25+12], %r71;
	st.global.u32 	[%rd28+4], %r73;
	st.global.u32 	[%rd30+4], %r71;
	st.global.u32 	[%rd32+4], %r71;
	st.global.u32 	[%rd33+4], %r74;
	st.global.u32 	[%rd35+4], %r71;
	st.global.u32 	[%rd37+4], %r71;
	st.global.u32 	[%rd39+4], %r75;
	st.global.u32 	[%rd25+8], %r71;
	st.global.u32 	[%rd25+16], %r71;
	st.global.u32 	[%rd28+8], %r73;
	st.global.u32 	[%rd30+8], %r71;
	st.global.u32 	[%rd32+8], %r71;
	st.global.u32 	[%rd33+8], %r74;
	st.global.u32 	[%rd35+8], %r71;
	st.global.u32 	[%rd37+8], %r71;
	st.global.u32 	[%rd39+8], %r75;
	st.global.u32 	[%rd25+12], %r71;
	st.global.u32 	[%rd25+20], %r71;
	st.global.u32 	[%rd28+12], %r73;
	st.global.u32 	[%rd30+12], %r71;
	st.global.u32 	[%rd32+12], %r71;
	st.global.u32 	[%rd33+12], %r74;
	st.global.u32 	[%rd35+12], %r71;
	st.global.u32 	[%rd37+12], %r71;
	st.global.u32 	[%rd39+12], %r75;
	add.s32 	%r78, %r78, 4;
	setp.lt.s32 	%p5, %r78, %r4;
	@%p5 bra 	$L__BB1_6;
$L__BB1_7:
	ret;

}


// ===== COMPILED SASS (sm_100) =====

	.target	sm_100

	.elftype	@"ET_EXEC"


//--------------------- .note.nv.tkinfo           --------------------------
	.section	.note.nv.tkinfo,"",@"SHT_NOTE"
	.sectionflags	@"SHF_NOTE_NV_TKINFO"
	.tkinfo
        /*0018*/ 	.word	0x00000002
        /*0030*/ 	.string	""
        /*0030*/ 	.string	"ptxas"
        /*0030*/ 	.string	"Cuda compilation tools, release 13.0, V13.0.88"
        /*0030*/ 	.string	"Build cuda_13.0.r13.0/compiler.36424714_0"
        /*0030*/ 	.string	"-arch sm_100 -m 64 "



//--------------------- .note.nv.cuinfo           --------------------------
	.section	.note.nv.cuinfo,"",@"SHT_NOTE"
	.sectionflags	@"SHF_NOTE_NV_CUINFO"
        /*0018*/ 	.short	0x0002
        /*001a*/ 	.short	0x0064
        /*001c*/ 	.short	0x0082
	.zero		2


//--------------------- .nv.info                  --------------------------
	.section	.nv.info,"",@"SHT_CUDA_INFO"
	.align	4


	//----- nvinfo : EIATTR_REGCOUNT
	.align		4
        /*0000*/ 	.byte	0x04, 0x2f
        /*0002*/ 	.short	(.L_1 - .L_0)
	.align		4
.L_0:
        /*0004*/ 	.word	index@(_Z8gradientPPfS0_S0_S_S_S_S_fffiiii)
        /*0008*/ 	.word	0x00000020


	//----- nvinfo : EIATTR_FRAME_SIZE
	.align		4
.L_1:
        /*000c*/ 	.byte	0x04, 0x11
        /*000e*/ 	.short	(.L_3 - .L_2)
	.align		4
.L_2:
        /*0010*/ 	.word	index@(_Z8gradientPPfS0_S0_S_S_S_S_fffiiii)
        /*0014*/ 	.word	0x00000000


	//----- nvinfo : EIATTR_REGCOUNT
	.align		4
.L_3:
        /*0018*/ 	.byte	0x04, 0x2f
        /*001a*/ 	.short	(.L_5 - .L_4)
	.align		4
.L_4:
        /*001c*/ 	.word	index@(_Z10initializePfS_S_S_fffiiii)
        /*0020*/ 	.word	0x00000020


	//----- nvinfo : EIATTR_FRAME_SIZE
	.align		4
.L_5:
        /*0024*/ 	.byte	0x04, 0x11
        /*0026*/ 	.short	(.L_7 - .L_6)
	.align		4
.L_6:
        /*0028*/ 	.word	index@(_Z10initializePfS_S_S_fffiiii)
        /*002c*/ 	.word	0x00000000


	//----- nvinfo : EIATTR_MIN_STACK_SIZE
	.align		4
.L_7:
        /*0030*/ 	.byte	0x04, 0x12
        /*0032*/ 	.short	(.L_9 - .L_8)
	.align		4
.L_8:
        /*0034*/ 	.word	index@(_Z10initializePfS_S_S_fffiiii)
        /*0038*/ 	.word	0x00000000


	//----- nvinfo : EIATTR_MIN_STACK_SIZE
	.align		4
.L_9:
        /*003c*/ 	.byte	0x04, 0x12
        /*003e*/ 	.short	(.L_11 - .L_10)
	.align		4
.L_10:
        /*0040*/ 	.word	index@(_Z8gradientPPfS0_S0_S_S_S_S_fffiiii)
        /*0044*/ 	.word	0x00000000
.L_11:


//--------------------- .nv.compat                --------------------------
	.section	.nv.compat,"",@"SHT_CUDA_COMPAT_INFO"
	.align	4
        /*0000*/ 	.byte	0x02, 0x09, 0x00, 0x00, 0x02, 0x02, 0x01, 0x00, 0x02, 0x05, 0x05, 0x00, 0x03, 0x07, 0x01, 0x01
        /*0010*/ 	.byte	0x02, 0x03, 0x00, 0x00, 0x02, 0x06, 0x01, 0x00, 0x04, 0x0b, 0x08, 0x00, 0x09, 0x00, 0x00, 0x00
        /*0020*/ 	.byte	0x00, 0x00, 0x00, 0x00


//--------------------- .nv.info._Z10initializePfS_S_S_fffiiii --------------------------
	.section	.nv.info._Z10initializePfS_S_S_fffiiii,"",@"SHT_CUDA_INFO"
	.sectionflags	@""
	.align	4


	//----- nvinfo : EIATTR_CUDA_API_VERSION
	.align		4
        /*0000*/ 	.byte	0x04, 0x37
        /*0002*/ 	.short	(.L_13 - .L_12)
.L_12:
        /*0004*/ 	.word	0x00000082


	//----- nvinfo : EIATTR_KPARAM_INFO
	.align		4
.L_13:
        /*0008*/ 	.byte	0x04, 0x17
        /*000a*/ 	.short	(.L_15 - .L_14)
.L_14:
        /*000c*/ 	.word	0x00000000
        /*0010*/ 	.short	0x000a
        /*0012*/ 	.short	0x0038
        /*0014*/ 	.byte	0x00, 0xf0, 0x11, 0x00


	//----- nvinfo : EIATTR_KPARAM_INFO
	.align		4
.L_15:
        /*0018*/ 	.byte	0x04, 0x17
        /*001a*/ 	.short	(.L_17 - .L_16)
.L_16:
        /*001c*/ 	.word	0x00000000
        /*0020*/ 	.short	0x0009
        /*0022*/ 	.short	0x0034
        /*0024*/ 	.byte	0x00, 0xf0, 0x11, 0x00


	//----- nvinfo : EIATTR_KPARAM_INFO
	.align		4
.L_17:
        /*0028*/ 	.byte	0x04, 0x17
        /*002a*/ 	.short	(.L_19 - .L_18)
.L_18:
        /*002c*/ 	.word	0x00000000
        /*0030*/ 	.short	0x0008
        /*0032*/ 	.short	0x0030
        /*0034*/ 	.byte	0x00, 0xf0, 0x11, 0x00


	//----- nvinfo : EIATTR_KPARAM_INFO
	.align		4
.L_19:
        /*0038*/ 	.byte	0x04, 0x17
        /*003a*/ 	.short	(.L_21 - .L_20)
.L_20:
        /*003c*/ 	.word	0x00000000
        /*0040*/ 	.short	0x0007
        /*0042*/ 	.short	0x002c
        /*0044*/ 	.byte	0x00, 0xf0, 0x11, 0x00


	//----- nvinfo : EIATTR_KPARAM_INFO
	.align		4
.L_21:
        /*0048*/ 	.byte	0x04, 0x17
        /*004a*/ 	.short	(.L_23 - .L_22)
.L_22:
        /*004c*/ 	.word	0x00000000
        /*0050*/ 	.short	0x0006
        /*0052*/ 	.short	0x0028
        /*0054*/ 	.byte	0x00, 0xf0, 0x11, 0x00


	//----- nvinfo : EIATTR_KPARAM_INFO
	.align		4
.L_23:
        /*0058*/ 	.byte	0x04, 0x17
        /*005a*/ 	.short	(.L_25 - .L_24)
.L_24:
        /*005c*/ 	.word	0x00000000
        /*0060*/ 	.short	0x0005
        /*0062*/ 	.short	0x0024
        /*0064*/ 	.byte	0x00, 0xf0, 0x11, 0x00


	//----- nvinfo : EIATTR_KPARAM_INFO
	.align		4
.L_25:
        /*0068*/ 	.byte	0x04, 0x17
        /*006a*/ 	.short	(.L_27 - .L_26)
.L_26:
        /*006c*/ 	.word	0x00000000
        /*0070*/ 	.short	0x0004
        /*0072*/ 	.short	0x0020
        /*0074*/ 	.byte	0x00, 0xf0, 0x11, 0x00


	//----- nvinfo : EIATTR_KPARAM_INFO
	.align		4
.L_27:
        /*0078*/ 	.byte	0x04, 0x17
        /*007a*/ 	.short	(.L_29 - .L_28)
.L_28:
        /*007c*/ 	.word	0x00000000
        /*0080*/ 	.short	0x0003
        /*0082*/ 	.short	0x0018
        /*0084*/ 	.byte	0x00, 0xf5, 0x21, 0x00


	//----- nvinfo : EIATTR_KPARAM_INFO
	.align		4
.L_29:
        /*0088*/ 	.byte	0x04, 0x17
        /*008a*/ 	.short	(.L_31 - .L_30)
.L_30:
        /*008c*/ 	.word	0x00000000
        /*0090*/ 	.short	0x0002
        /*0092*/ 	.short	0x0010
        /*0094*/ 	.byte	0x00, 0xf5, 0x21, 0x00


	//----- nvinfo : EIATTR_KPARAM_INFO
	.align		4
.L_31:
        /*0098*/ 	.byte	0x04, 0x17
        /*009a*/ 	.short	(.L_33 - .L_32)
.L_32:
        /*009c*/ 	.word	0x00000000
        /*00a0*/ 	.short	0x0001
        /*00a2*/ 	.short	0x0008
        /*00a4*/ 	.byte	0x00, 0xf5, 0x21, 0x00


	//----- nvinfo : EIATTR_KPARAM_INFO
	.align		4
.L_33:
        /*00a8*/ 	.byte	0x04, 0x17
        /*00aa*/ 	.short	(.L_35 - .L_34)
.L_34:
        /*00ac*/ 	.word	0x00000000
        /*00b0*/ 	.short	0x0000
        /*00b2*/ 	.short	0x0000
        /*00b4*/ 	.byte	0x00, 0xf5, 0x21, 0x00


	//----- nvinfo : EIATTR_SPARSE_MMA_MASK
	.align		4
.L_35:
        /*00b8*/ 	.byte	0x03, 0x50
        /*00ba*/ 	.short	0x0000


	//----- nvinfo : EIATTR_MAXREG_COUNT
	.align		4
        /*00bc*/ 	.byte	0x03, 0x1b
        /*00be*/ 	.short	0x00ff


	//----- nvinfo : EIATTR_MERCURY_ISA_VERSION
	.align		4
        /*00c0*/ 	.byte	0x03, 0x5f
        /*00c2*/ 	.short	0x0101


	//----- nvinfo : EIATTR_VRC_CTA_INIT_COUNT
	.align		4
        /*00c4*/ 	.byte	0x02, 0x4a
	.zero		1
	.zero		1


	//----- nvinfo : EIATTR_EXIT_INSTR_OFFSETS
	.align		4
        /*00c8*/ 	.byte	0x04, 0x1c
        /*00ca*/ 	.short	(.L_37 - .L_36)


	//   ....[0]....
.L_36:
        /*00cc*/ 	.word	0x000001b0


	//   ....[1]....
        /*00d0*/ 	.word	0x000007c0


	//   ....[2]....
        /*00d4*/ 	.word	0x00000b60


	//----- nvinfo : EIATTR_CRS_STACK_SIZE
	.align		4
.L_37:
        /*00d8*/ 	.byte	0x04, 0x1e
        /*00da*/ 	.short	(.L_39 - .L_38)
.L_38:
        /*00dc*/ 	.word	0x00000000


	//----- nvinfo : EIATTR_CBANK_PARAM_SIZE
	.align		4
.L_39:
        /*00e0*/ 	.byte	0x03, 0x19
        /*00e2*/ 	.short	0x003c


	//----- nvinfo : EIATTR_PARAM_CBANK
	.align		4
        /*00e4*/ 	.byte	0x04, 0x0a
        /*00e6*/ 	.short	(.L_41 - .L_40)
	.align		4
.L_40:
        /*00e8*/ 	.word	index@(.nv.constant0._Z10initializePfS_S_S_fffiiii)
        /*00ec*/ 	.short	0x0380
        /*00ee*/ 	.short	0x003c


	//----- nvinfo : EIATTR_SW_WAR
	.align		4
.L_41:
        /*00f0*/ 	.byte	0x04, 0x36
        /*00f2*/ 	.short	(.L_43 - .L_42)
.L_42:
        /*00f4*/ 	.word	0x00000008
.L_43:


//--------------------- .nv.info._Z8gradientPPfS0_S0_S_S_S_S_fffiiii --------------------------
	.section	.nv.info._Z8gradientPPfS0_S0_S_S_S_S_fffiiii,"",@"SHT_CUDA_INFO"
	.sectionflags	@""
	.align	4


	//----- nvinfo : EIATTR_CUDA_API_VERSION
	.align		4
        /*0000*/ 	.byte	0x04, 0x37
        /*0002*/ 	.short	(.L_45 - .L_44)
.L_44:
        /*0004*/ 	.word	0x00000082


	//----- nvinfo : EIATTR_KPARAM_INFO
	.align		4
.L_45:
        /*0008*/ 	.byte	0x04, 0x17
        /*000a*/ 	.short	(.L_47 - .L_46)
.L_46:
        /*000c*/ 	.word	0x00000000
        /*0010*/ 	.short	0x000d
        /*0012*/ 	.short	0x0050
        /*0014*/ 	.byte	0x00, 0xf0, 0x11, 0x00


	//----- nvinfo : EIATTR_KPARAM_INFO
	.align		4
.L_47:
        /*0018*/ 	.byte	0x04, 0x17
        /*001a*/ 	.short	(.L_49 - .L_48)
.L_48:
        /*001c*/ 	.word	0x00000000
        /*0020*/ 	.short	0x000c
        /*0022*/ 	.short	0x004c
        /*0024*/ 	.byte	0x00, 0xf0, 0x11, 0x00


	//----- nvinfo : EIATTR_KPARAM_INFO
	.align		4
.L_49:
        /*0028*/ 	.byte	0x04, 0x17
        /*002a*/ 	.short	(.L_51 - .L_50)
.L_50:
        /*002c*/ 	.word	0x00000000
        /*0030*/ 	.short	0x000b
        /*0032*/ 	.short	0x0048
        /*0034*/ 	.byte	0x00, 0xf0, 0x11, 0x00


	//----- nvinfo : EIATTR_KPARAM_INFO
	.align		4
.L_51:
        /*0038*/ 	.byte	0x04, 0x17
        /*003a*/ 	.short	(.L_53 - .L_52)
.L_52:
        /*003c*/ 	.word	0x00000000
        /*0040*/ 	.short	0x000a
        /*0042*/ 	.short	0x0044
        /*0044*/ 	.byte	0x00, 0xf0, 0x11, 0x00


	//----- nvinfo : EIATTR_KPARAM_INFO
	.align		4
.L_53:
        /*0048*/ 	.byte	0x04, 0x17
        /*004a*/ 	.short	(.L_55 - .L_54)
.L_54:
        /*004c*/ 	.word	0x00000000
        /*0050*/ 	.short	0x0009
        /*0052*/ 	.short	0x0040
        /*0054*/ 	.byte	0x00, 0xf0, 0x11, 0x00


	//----- nvinfo : EIATTR_KPARAM_INFO
	.align		4
.L_55:
        /*0058*/ 	.byte	0x04, 0x17
        /*005a*/ 	.short	(.L_57 - .L_56)
.L_56:
        /*005c*/ 	.word	0x00000000
        /*0060*/ 	.short	0x0008
        /*0062*/ 	.short	0x003c
        /*0064*/ 	.byte	0x00, 0xf0, 0x11, 0x00


	//----- nvinfo : EIATTR_KPARAM_INFO
	.align		4
.L_57:
        /*0068*/ 	.byte	0x04, 0x17
        /*006a*/ 	.short	(.L_59 - .L_58)
.L_58:
        /*006c*/ 	.word	0x00000000
        /*0070*/ 	.short	0x0007
        /*0072*/ 	.short	0x0038
        /*0074*/ 	.byte	0x00, 0xf0, 0x11, 0x00


	//----- nvinfo : EIATTR_KPARAM_INFO
	.align		4
.L_59:
        /*0078*/ 	.byte	0x04, 0x17
        /*007a*/ 	.short	(.L_61 - .L_60)
.L_60:
        /*007c*/ 	.word	0x00000000
        /*0080*/ 	.short	0x0006
        /*0082*/ 	.short	0x0030
        /*0084*/ 	.byte	0x00, 0xf5, 0x21, 0x00


	//----- nvinfo : EIATTR_KPARAM_INFO
	.align		4
.L_61:
        /*0088*/ 	.byte	0x04, 0x17
        /*008a*/ 	.short	(.L_63 - .L_62)
.L_62:
        /*008c*/ 	.word	0x00000000
        /*0090*/ 	.short	0x0005
        /*0092*/ 	.short	0x0028
        /*0094*/ 	.byte	0x00, 0xf5, 0x21, 0x00


	//----- nvinfo : EIATTR_KPARAM_INFO
	.align		4
.L_63:
        /*0098*/ 	.byte	0x04, 0x17
        /*009a*/ 	.short	(.L_65 - .L_64)
.L_64:
        /*009c*/ 	.word	0x00000000
        /*00a0*/ 	.short	0x0004
        /*00a2*/ 	.short	0x0020
        /*00a4*/ 	.byte	0x00, 0xf5, 0x21, 0x00


	//----- nvinfo : EIATTR_KPARAM_INFO
	.align		4
.L_65:
        /*00a8*/ 	.byte	0x04, 0x17
        /*00aa*/ 	.short	(.L_67 - .L_66)
.L_66:
        /*00ac*/ 	.word	0x00000000
        /*00b0*/ 	.short	0x0003
        /*00b2*/ 	.short	0x0018
        /*00b4*/ 	.byte	0x00, 0xf5, 0x21, 0x00


	//----- nvinfo : EIATTR_KPARAM_INFO
	.align		4
.L_67:
        /*00b8*/ 	.byte	0x04, 0x17
        /*00ba*/ 	.short	(.L_69 - .L_68)
.L_68:
        /*00bc*/ 	.word	0x00000000
        /*00c0*/ 	.short	0x0002
        /*00c2*/ 	.short	0x0010
        /*00c4*/ 	.byte	0x00, 0xf5, 0x21, 0x00


	//----- nvinfo : EIATTR_KPARAM_INFO
	.align		4
.L_69:
        /*00c8*/ 	.byte	0x04, 0x17
        /*00ca*/ 	.short	(.L_71 - .L_70)
.L_70:
        /*00cc*/ 	.word	0x00000000
        /*00d0*/ 	.short	0x0001
        /*00d2*/ 	.short	0x0008
        /*00d4*/ 	.byte	0x00, 0xf5, 0x21, 0x00


	//----- nvinfo : EIATTR_KPARAM_INFO
	.align		4
.L_71:
        /*00d8*/ 	.byte	0x04, 0x17
        /*00da*/ 	.short	(.L_73 - .L_72)
.L_72:
        /*00dc*/ 	.word	0x00000000
        /*00e0*/ 	.short	0x0000
        /*00e2*/ 	.short	0x0000
        /*00e4*/ 	.byte	0x00, 0xf5, 0x21, 0x00


	//----- nvinfo : EIATTR_SPARSE_MMA_MASK
	.align		4
.L_73:
        /*00e8*/ 	.byte	0x03, 0x50
        /*00ea*/ 	.short	0x0000


	//----- nvinfo : EIATTR_MAXREG_COUNT
	.align		4
        /*00ec*/ 	.byte	0x03, 0x1b
        /*00ee*/ 	.short	0x00ff


	//----- nvinfo : EIATTR_MERCURY_ISA_VERSION
	.align		4
        /*00f0*/ 	.byte	0x03, 0x5f
        /*00f2*/ 	.short	0x0101


	//----- nvinfo : EIATTR_VRC_CTA_INIT_COUNT
	.align		4
        /*00f4*/ 	.byte	0x02, 0x4a
	.zero		1
	.zero		1


	//----- nvinfo : EIATTR_EXIT_INSTR_OFFSETS
	.align		4
        /*00f8*/ 	.byte	0x04, 0x1c
        /*00fa*/ 	.short	(.L_75 - .L_74)


	//   ....[0]....
.L_74:
        /*00fc*/ 	.word	0x000001b0


	//   ....[1]....
        /*0100*/ 	.word	0x00000820


	//   ....[2]....
        /*0104*/ 	.word	0x00000d00


	//----- nvinfo : EIATTR_CRS_STACK_SIZE
	.align		4
.L_75:
        /*0108*/ 	.byte	0x04, 0x1e
        /*010a*/ 	.short	(.L_77 - .L_76)
.L_76:
        /*010c*/ 	.word	0x00000000


	//----- nvinfo : EIATTR_CBANK_PARAM_SIZE
	.align		4
.L_77:
        /*0110*/ 	.byte	0x03, 0x19
        /*0112*/ 	.short	0x0054


	//----- nvinfo : EIATTR_PARAM_CBANK
	.align		4
        /*0114*/ 	.byte	0x04, 0x0a
        /*0116*/ 	.short	(.L_79 - .L_78)
	.align		4
.L_78:
        /*0118*/ 	.word	index@(.nv.constant0._Z8gradientPPfS0_S0_S_S_S_S_fffiiii)
        /*011c*/ 	.short	0x0380
        /*011e*/ 	.short	0x0054


	//----- nvinfo : EIATTR_SW_WAR
	.align		4
.L_79:
        /*0120*/ 	.byte	0x04, 0x36
        /*0122*/ 	.short	(.L_81 - .L_80)
.L_80:
        /*0124*/ 	.word	0x00000008
.L_81:


//--------------------- .nv.callgraph             --------------------------
	.section	.nv.callgraph,"",@"SHT_CUDA_CALLGRAPH"
	.align	4
	.sectionentsize	8
	.align		4
        /*0000*/ 	.word	0x00000000
	.align		4
        /*0004*/ 	.word	0xffffffff
	.align		4
        /*0008*/ 	.word	0x00000000
	.align		4
        /*000c*/ 	.word	0xfffffffe
	.align		4
        /*0010*/ 	.word	0x00000000
	.align		4
        /*0014*/ 	.word	0xfffffffd
	.align		4
        /*0018*/ 	.word	0x00000000
	.align		4
        /*001c*/ 	.word	0xfffffffc


//--------------------- .text._Z10initializePfS_S_S_fffiiii --------------------------
	.section	.text._Z10initializePfS_S_S_fffiiii,"ax",@progbits
	.align	128
        .global         _Z10initializePfS_S_S_fffiiii
        .type           _Z10initializePfS_S_S_fffiiii,@function
        .size           _Z10initializePfS_S_S_fffiiii,(.L_x_10 - _Z10initializePfS_S_S_fffiiii)
        .other          _Z10initializePfS_S_S_fffiiii,@"STO_CUDA_ENTRY STV_DEFAULT"
_Z10initializePfS_S_S_fffiiii:
.text._Z10initializePfS_S_S_fffiiii:
[----:B------:R-:W-:Y:S01]  /*0000*/  LDC R1, c[0x0][0x37c] ;  /* 0x0000df00ff017b82 */ /* 0x000fe20000000800 */
[----:B------:R-:W0:Y:S07]  /*0010*/  LDCU UR4, c[0x0][0x368] ;  /* 0x00006d00ff0477ac */ /* 0x000e2e0008000800 */
[----:B------:R-:W1:Y:S01]  /*0020*/  LDC R4, c[0x0][0x3b4] ;  /* 0x0000ed00ff047b82 */ /* 0x000e620000000800 */
[----:B------:R-:W2:Y:S07]  /*0030*/  LDCU UR5, c[0x0][0x360] ;  /* 0x00006c00ff0577ac */ /* 0x000eae0008000800 */
[----:B------:R-:W3:Y:S01]  /*0040*/  LDC R9, c[0x0][0x3b8] ;  /* 0x0000ee00ff097b82 */ /* 0x000ee20000000800 */
[----:B0-----:R-:W0:Y:S01]  /*0050*/  I2F.U32.RP R0, UR4 ;  /* 0x0000000400007d06 */ /* 0x001e220008209000 */
[----:B------:R-:W-:-:S07]  /*0060*/  ISETP.NE.U32.AND P2, PT, RZ, UR4, PT ;  /* 0x00000004ff007c0c */ /* 0x000fce000bf45070 */
[----:B0-----:R-:W0:Y:S01]  /*0070*/  MUFU.RCP R0, R0 ;  /* 0x0000000000007308 */ /* 0x001e220000001000 */
[----:B---3--:R-:W-:Y:S02]  /*0080*/  ISETP.GE.AND P3, PT, R9, 0x1, PT ;  /* 0x000000010900780c */ /* 0x008fe40003f66270 */
[----:B0-----:R-:W-:-:S05]  /*0090*/  IADD3 R2, PT, PT, R0, 0xffffffe, RZ ;  /* 0x0ffffffe00027810 */ /* 0x001fca0007ffe0ff */
[----:B------:R0:W3:Y:S02]  /*00a0*/  F2I.FTZ.U32.TRUNC.NTZ R3, R2 ;  /* 0x0000000200037305 */ /* 0x0000e4000021f000 */
[----:B0-----:R-:W-:Y:S01]  /*00b0*/  IMAD.MOV.U32 R2, RZ, RZ, RZ ;  /* 0x000000ffff027224 */ /* 0x001fe200078e00ff */
[----:B---3--:R-:W-:-:S05]  /*00c0*/  IADD3 R5, PT, PT, RZ, -R3, RZ ;  /* 0x80000003ff057210 */ /* 0x008fca0007ffe0ff */
[----:B------:R-:W-:-:S04]  /*00d0*/  IMAD R5, R5, UR4, RZ ;  /* 0x0000000405057c24 */ /* 0x000fc8000f8e02ff */
[----:B------:R-:W-:-:S06]  /*00e0*/  IMAD.HI.U32 R3, R3, R5, R2 ;  /* 0x0000000503037227 */ /* 0x000fcc00078e0002 */
[----:B-1----:R-:W-:-:S05]  /*00f0*/  IMAD.HI.U32 R6, R3, R4, RZ ;  /* 0x0000000403067227 */ /* 0x002fca00078e00ff */
[----:B------:R-:W-:-:S05]  /*0100*/  IADD3 R3, PT, PT, -R6, RZ, RZ ;  /* 0x000000ff06037210 */ /* 0x000fca0007ffe1ff */
[----:B------:R-:W-:Y:S02]  /*0110*/  IMAD R0, R3, UR4, R4 ;  /* 0x0000000403007c24 */ /* 0x000fe4000f8e0204 */
[----:B------:R-:W2:Y:S03]  /*0120*/  S2R R4, SR_TID.X ;  /* 0x0000000000047919 */ /* 0x000ea60000002100 */
[----:B------:R-:W-:Y:S01]  /*0130*/  ISETP.GE.U32.AND P0, PT, R0, UR4, PT ;  /* 0x0000000400007c0c */ /* 0x000fe2000bf06070 */
[----:B------:R-:W2:-:S12]  /*0140*/  S2R R3, SR_CTAID.X ;  /* 0x0000000000037919 */ /* 0x000e980000002500 */
[----:B------:R-:W-:Y:S01]  /*0150*/  @P0 IADD3 R0, PT, PT, R0, -UR4, RZ ;  /* 0x8000000400000c10 */ /* 0x000fe2000fffe0ff */
[----:B------:R-:W-:-:S03]  /*0160*/  @P0 VIADD R6, R6, 0x1 ;  /* 0x0000000106060836 */ /* 0x000fc60000000000 */
[----:B------:R-:W-:-:S13]  /*0170*/  ISETP.GE.U32.AND P1, PT, R0, UR4, PT ;  /* 0x0000000400007c0c */ /* 0x000fda000bf26070 */
[----:B------:R-:W-:Y:S02]  /*0180*/  @P1 IADD3 R6, PT, PT, R6, 0x1, RZ ;  /* 0x0000000106061810 */ /* 0x000fe40007ffe0ff */
[----:B------:R-:W-:Y:S01]  /*0190*/  @!P2 LOP3.LUT R6, RZ, UR4, RZ, 0x33, !PT ;  /* 0x00000004ff06ac12 */ /* 0x000fe2000f8e33ff */
[----:B--2---:R-:W-:Y:S01]  /*01a0*/  IMAD R4, R3, UR5, R4 ;  /* 0x0000000503047c24 */ /* 0x004fe2000f8e0204 */
[----:B------:R-:W-:Y:S06]  /*01b0*/  @!P3 EXIT ;  /* 0x000000000000b94d */ /* 0x000fec0003800000 */
[----:B------:R-:W0:Y:S01]  /*01c0*/  I2F.U32.RP R0, R6 ;  /* 0x0000000600007306 */ /* 0x000e220000209000 */
[----:B------:R-:W1:Y:S01]  /*01d0*/  S2UR UR5, SR_CTAID.Y ;  /* 0x00000000000579c3 */ /* 0x000e620000002600 */
[----:B------:R-:W-:Y:S01]  /*01e0*/  IMAD.MOV R5, RZ, RZ, -R6 ;  /* 0x000000ffff057224 */ /* 0x000fe200078e0a06 */
[----:B------:R-:W2:Y:S01]  /*01f0*/  S2R R8, SR_TID.Z ;  /* 0x0000000000087919 */ /* 0x000ea20000002300 */
[----:B------:R-:W-:Y:S01]  /*0200*/  ISETP.NE.U32.AND P2, PT, R6, RZ, PT ;  /* 0x000000ff0600720c */ /* 0x000fe20003f45070 */
[----:B------:R-:W3:Y:S01]  /*0210*/  LDCU UR6, c[0x0][0x364] ;  /* 0x00006c80ff0677ac */ /* 0x000ee20008000800 */
[----:B------:R-:W-:Y:S01]  /*0220*/  IMAD R4, R4, R9, RZ ;  /* 0x0000000904047224 */ /* 0x000fe200078e02ff */
[----:B------:R-:W3:Y:S01]  /*0230*/  S2R R7, SR_TID.Y ;  /* 0x0000000000077919 */ /* 0x000ee20000002200 */
[----:B------:R-:W-:Y:S01]  /*0240*/  MOV R13, 0xfffffffe ;  /* 0xfffffffe000d7802 */ /* 0x000fe20000000f00 */
[----:B------:R-:W-:Y:S01]  /*0250*/  BSSY.RECONVERGENT B0, `(.L_x_0) ;  /* 0x0000056000007945 */ /* 0x000fe20003800200 */
[----:B0-----:R-:W0:Y:S02]  /*0260*/  MUFU.RCP R0, R0 ;  /* 0x0000000000007308 */ /* 0x001e240000001000 */
[----:B0-----:R-:W-:-:S02]  /*0270*/  IADD3 R2, PT, PT, R0, 0xffffffe, RZ ;  /* 0x0ffffffe00027810 */ /* 0x001fc40007ffe0ff */
[----:B------:R-:W-:-:S04]  /*0280*/  IADD3 R0, PT, PT, R4, R9, RZ ;  /* 0x0000000904007210 */ /* 0x000fc80007ffe0ff */
[----:B------:R0:W4:Y:S01]  /*0290*/  F2I.FTZ.U32.TRUNC.NTZ R3, R2 ;  /* 0x0000000200037305 */ /* 0x000122000021f000 */
[----:B------:R-:W-:-:S04]  /*02a0*/  VIADDMNMX R15, R4, 0x1, R0, !PT ;  /* 0x00000001040f7846 */ /* 0x000fc80007800100 */
[CC--:B------:R-:W-:Y:S02]  /*02b0*/  IADD3 R12, PT, PT, R4.reuse, -R15.reuse, RZ ;  /* 0x8000000f040c7210 */ /* 0x0c0fe40007ffe0ff */
[----:B------:R-:W-:Y:S01]  /*02c0*/  IADD3 R15, PT, PT, -R4, R15, RZ ;  /* 0x0000000f040f7210 */ /* 0x000fe20007ffe1ff */
[----:B0-----:R-:W-:Y:S02]  /*02d0*/  HFMA2 R2, -RZ, RZ, 0, 0 ;  /* 0x00000000ff027431 */ /* 0x001fe400000001ff */
[----:B----4-:R-:W-:-:S04]  /*02e0*/  IMAD R5, R5, R3, RZ ;  /* 0x0000000305057224 */ /* 0x010fc800078e02ff */
[----:B------:R-:W-:Y:S02]  /*02f0*/  IMAD.HI.U32 R3, R3, R5, R2 ;  /* 0x0000000503037227 */ /* 0x000fe400078e0002 */
[----:B------:R-:W0:Y:S04]  /*0300*/  LDC R2, c[0x0][0x3b0] ;  /* 0x0000ec00ff027b82 */ /* 0x000e280000000800 */
[----:B-1----:R-:W-:-:S05]  /*0310*/  IMAD.HI.U32 R3, R3, UR5, RZ ;  /* 0x0000000503037c27 */ /* 0x002fca000f8e00ff */
[----:B------:R-:W-:-:S05]  /*0320*/  IADD3 R5, PT, PT, -R3, RZ, RZ ;  /* 0x000000ff03057210 */ /* 0x000fca0007ffe1ff */
[----:B------:R-:W-:-:S05]  /*0330*/  IMAD R5, R6, R5, UR5 ;  /* 0x0000000506057e24 */ /* 0x000fca000f8e0205 */
[----:B------:R-:W-:-:S13]  /*0340*/  ISETP.GE.U32.AND P0, PT, R5, R6, PT ;  /* 0x000000060500720c */ /* 0x000fda0003f06070 */
[----:B------:R-:W-:Y:S01]  /*0350*/  @P0 IMAD.IADD R5, R5, 0x1, -R6 ;  /* 0x0000000105050824 */ /* 0x000fe200078e0a06 */
[----:B------:R-:W-:Y:S02]  /*0360*/  @P0 IADD3 R3, PT, PT, R3, 0x1, RZ ;  /* 0x0000000103030810 */ /* 0x000fe40007ffe0ff */
[----:B------:R-:W-:Y:S02]  /*0370*/  LOP3.LUT P0, R15, R15, 0x3, RZ, 0xc0, !PT ;  /* 0x000000030f0f7812 */ /* 0x000fe4000780c0ff */
[----:B------:R-:W-:Y:S02]  /*0380*/  ISETP.GE.U32.AND P1, PT, R5, R6, PT ;  /* 0x000000060500720c */ /* 0x000fe40003f26070 */
[----:B------:R-:W1:Y:S11]  /*0390*/  LDC R5, c[0x0][0x3ac] ;  /* 0x0000eb00ff057b82 */ /* 0x000e760000000800 */
[----:B------:R-:W-:-:S02]  /*03a0*/  @P1 IADD3 R3, PT, PT, R3, 0x1, RZ ;  /* 0x0000000103031810 */ /* 0x000fc40007ffe0ff */
[----:B------:R-:W-:Y:S02]  /*03b0*/  @!P2 LOP3.LUT R3, RZ, R6, RZ, 0x33, !PT ;  /* 0x00000006ff03a212 */ /* 0x000fe400078e33ff */
[----:B------:R-:W-:-:S03]  /*03c0*/  ISETP.GT.U32.AND P1, PT, R12, -0x4, PT ;  /* 0xfffffffc0c00780c */ /* 0x000fc60003f24070 */
[----:B--2---:R-:W-:Y:S02]  /*03d0*/  IMAD R8, R3, UR4, R8 ;  /* 0x0000000403087c24 */ /* 0x004fe4000f8e0208 */
[----:B------:R-:W-:Y:S02]  /*03e0*/  IMAD.MOV R11, RZ, RZ, -R3 ;  /* 0x000000ffff0b7224 */ /* 0x000fe400078e0a03 */
[C---:B------:R-:W-:Y:S01]  /*03f0*/  IMAD R12, R8.reuse, R13, -0x3 ;  /* 0xfffffffd080c7424 */ /* 0x040fe200078e020d */
[C---:B------:R-:W-:Y:S01]  /*0400*/  SHF.L.U32 R9, R8.reuse, 0x2, RZ ;  /* 0x0000000208097819 */ /* 0x040fe200000006ff */
[--C-:B-1----:R-:W-:Y:S01]  /*0410*/  IMAD R10, R8, 0x2, R5.reuse ;  /* 0x00000002080a7824 */ /* 0x102fe200078e0205 */
[----:B------:R-:W-:Y:S01]  /*0420*/  IADD3 R13, PT, PT, R5, 0x2, RZ ;  /* 0x00000002050d7810 */ /* 0x000fe20007ffe0ff */
[----:B------:R-:W-:Y:S01]  /*0430*/  IMAD R6, R6, R11, UR5 ;  /* 0x0000000506067e24 */ /* 0x000fe2000f8e020b */
[----:B------:R-:W1:Y:S01]  /*0440*/  LDCU.64 UR4, c[0x0][0x358] ;  /* 0x00006b00ff0477ac */ /* 0x000e620008000a00 */
[----:B------:R-:W-:Y:S01]  /*0450*/  IMAD R3, R8, R5, R5 ;  /* 0x0000000508037224 */ /* 0x000fe200078e0205 */
[----:B------:R-:W-:Y:S01]  /*0460*/  IADD3 R11, PT, PT, -R10, -0x2, RZ ;  /* 0xfffffffe0a0b7810 */ /* 0x000fe20007ffe1ff */
[----:B---3--:R-:W-:Y:S01]  /*0470*/  IMAD R6, R6, UR6, R7 ;  /* 0x0000000606067c24 */ /* 0x008fe2000f8e0207 */
[----:B------:R-:W-:-:S03]  /*0480*/  LEA R7, R8, 0x2, 0x1 ;  /* 0x0000000208077811 */ /* 0x000fc600078e08ff */
[-C--:B0-----:R-:W-:Y:S01]  /*0490*/  IMAD R11, R11, R2.reuse, -R9 ;  /* 0x000000020b0b7224 */ /* 0x081fe200078e0a09 */
[C---:B------:R-:W-:Y:S01]  /*04a0*/  LEA R10, R6.reuse, R9, 0x1 ;  /* 0x00000009060a7211 */ /* 0x040fe200078e08ff */
[----:B------:R-:W-:Y:S01]  /*04b0*/  IMAD.IADD R3, R3, 0x1, R7 ;  /* 0x0000000103037824 */ /* 0x000fe200078e0207 */
[----:B------:R-:W-:Y:S01]  /*04c0*/  IADD3 R8, PT, PT, R6, R7, RZ ;  /* 0x0000000706087210 */ /* 0x000fe20007ffe0ff */
[C---:B------:R-:W-:Y:S01]  /*04d0*/  IMAD.SHL.U32 R7, R5.reuse, 0x2, RZ ;  /* 0x0000000205077824 */ /* 0x040fe200078e00ff */
[----:B------:R-:W-:Y:S01]  /*04e0*/  IADD3 R9, PT, PT, -R5, -0x2, RZ ;  /* 0xfffffffe05097810 */ /* 0x000fe20007ffe1ff */
[-C--:B------:R-:W-:Y:S02]  /*04f0*/  IMAD R11, R12, R5.reuse, R11 ;  /* 0x000000050c0b7224 */ /* 0x080fe400078e020b */
[-C--:B------:R-:W-:Y:S02]  /*0500*/  IMAD R10, R3, R2.reuse, R10 ;  /* 0x00000002030a7224 */ /* 0x080fe400078e020a */
[-C--:B------:R-:W-:Y:S01]  /*0510*/  IMAD R3, R8, R5.reuse, R5 ;  /* 0x0000000508037224 */ /* 0x080fe200078e0205 */
[----:B------:R-:W-:Y:S01]  /*0520*/  LOP3.LUT R5, RZ, R5, RZ, 0x33, !PT ;  /* 0x00000005ff057212 */ /* 0x000fe200078e33ff */
[----:B------:R-:W-:-:S02]  /*0530*/  IMAD R9, R9, R2, -R7 ;  /* 0x0000000209097224 */ /* 0x000fc400078e0a07 */
[----:B------:R-:W-:Y:S01]  /*0540*/  IMAD R8, R6, -0x2, R11 ;  /* 0xfffffffe06087824 */ /* 0x000fe200078e020b */
[----:B------:R-:W-:Y:S01]  /*0550*/  IADD3 R3, PT, PT, R10, 0x6, R3 ;  /* 0x000000060a037810 */ /* 0x000fe20007ffe003 */
[----:B------:R-:W-:Y:S01]  /*0560*/  VIADD R6, R7, 0x4 ;  /* 0x0000000407067836 */ /* 0x000fe20000000000 */
[----:B------:R-:W-:Y:S01]  /*0570*/  IADD3 R7, PT, PT, R9, -0x3, RZ ;  /* 0xfffffffd09077810 */ /* 0x000fe20007ffe0ff */
[----:B------:R-:W-:Y:S01]  /*0580*/  IMAD R2, R13, R2, R13 ;  /* 0x000000020d027224 */ /* 0x000fe200078e020d */
[----:B------:R-:W-:Y:S01]  /*0590*/  IADD3 R8, PT, PT, R8, -0x6, RZ ;  /* 0xfffffffa08087810 */ /* 0x000fe20007ffe0ff */
[----:B-1----:R-:W-:Y:S06]  /*05a0*/  @!P0 BRA `(.L_x_1) ;  /* 0x0000000000808947 */ /* 0x002fec0003800000 */
[----:B------:R-:W0:Y:S01]  /*05b0*/  LDC.64 R12, c[0x0][0x390] ;  /* 0x0000e400ff0c7b82 */ /* 0x000e220000000a00 */
[----:B------:R-:W-:-:S07]  /*05c0*/  IMAD.MOV R9, RZ, RZ, -R15 ;  /* 0x000000ffff097224 */ /* 0x000fce00078e0a0f */
[----:B------:R-:W1:Y:S02]  /*05d0*/  LDC.64 R10, c[0x0][0x398] ;  /* 0x0000e600ff0a7b82 */ /* 0x000e640000000a00 */
.L_x_2:
[----:B------:R-:W2:Y:S01]  /*05e0*/  LDC.64 R24, c[0x0][0x380] ;  /* 0x0000e000ff187b82 */ /* 0x000ea20000000a00 */
[----:B---3--:R-:W-:Y:S01]  /*05f0*/  IADD3 R21, PT, PT, R3, R4, RZ ;  /* 0x0000000403157210 */ /* 0x008fe20007ffe0ff */
[----:B------:R-:W-:Y:S02]  /*0600*/  HFMA2 R29, -RZ, RZ, 1.44921875, -19.203125 ;  /* 0x3dcccccdff1d7431 */ /* 0x000fe400000001ff */
[----:B------:R-:W-:Y:S01]  /*0610*/  IMAD.MOV.U32 R17, RZ, RZ, 0x3e4ccccd ;  /* 0x3e4ccccdff117424 */ /* 0x000fe200078e00ff */
[----:B------:R-:W-:Y:S01]  /*0620*/  MOV R28, 0x3e99999a ;  /* 0x3e99999a001c7802 */ /* 0x000fe20000000f00 */
[----:B------:R-:W-:Y:S01]  /*0630*/  VIADD R4, R4, 0x1 ;  /* 0x0000000104047836 */ /* 0x000fe20000000000 */
[----:B------:R-:W-:Y:S01]  /*0640*/  IADD3 R9, PT, PT, R9, 0x1, RZ ;  /* 0x0000000109097810 */ /* 0x000fe20007ffe0ff */
[----:B------:R-:W3:Y:S03]  /*0650*/  LDC.64 R14, c[0x0][0x388] ;  /* 0x0000e200ff0e7b82 */ /* 0x000ee60000000a00 */
[----:B------:R-:W-:Y:S01]  /*0660*/  ISETP.NE.AND P0, PT, R9, RZ, PT ;  /* 0x000000ff0900720c */ /* 0x000fe20003f05270 */
[----:B--2---:R-:W-:Y:S01]  /*0670*/  IMAD.WIDE R24, R21, 0x4, R24 ;  /* 0x0000000415187825 */ /* 0x004fe200078e0218 */
[----:B------:R-:W-:-:S04]  /*0680*/  IADD3 R21, PT, PT, R8, R21, RZ ;  /* 0x0000001508157210 */ /* 0x000fc80007ffe0ff */
[----:B------:R-:W-:Y:S01]  /*0690*/  STG.E desc[UR4][R24.64], R29 ;  /* 0x0000001d18007986 */ /* 0x000fe2000c101904 */
[----:B------:R-:W-:-:S03]  /*06a0*/  IMAD.WIDE R26, R5, 0x4, R24 ;  /* 0x00000004051a7825 */ /* 0x000fc600078e0218 */
[----:B------:R-:W-:Y:S01]  /*06b0*/  STG.E desc[UR4][R24.64+0x8], R29 ;  /* 0x0000081d18007986 */ /* 0x000fe2000c101904 */
[----:B---3--:R-:W-:-:S04]  /*06c0*/  IMAD.WIDE R14, R21, 0x4, R14 ;  /* 0x00000004150e7825 */ /* 0x008fc800078e020e */
[----:B------:R-:W-:Y:S01]  /*06d0*/  IMAD.WIDE R22, R6, 0x4, R26 ;  /* 0x0000000406167825 */ /* 0x000fe200078e021a */
[----:B------:R0:W-:Y:S04]  /*06e0*/  STG.E desc[UR4][R14.64], R17 ;  /* 0x000000110e007986 */ /* 0x0001e8000c101904 */
[----:B------:R2:W-:Y:S01]  /*06f0*/  STG.E desc[UR4][R26.64], R29 ;  /* 0x0000001d1a007986 */ /* 0x0005e2000c101904 */
[----:B------:R-:W-:-:S03]  /*0700*/  IMAD.WIDE R18, R2, 0x4, R22 ;  /* 0x0000000402127825 */ /* 0x000fc600078e0216 */
[----:B------:R3:W-:Y:S01]  /*0710*/  STG.E desc[UR4][R22.64], R29 ;  /* 0x0000001d16007986 */ /* 0x0007e2000c101904 */
[----:B0-----:R-:W-:-:S04]  /*0720*/  IMAD.WIDE R14, R21, 0x4, R12 ;  /* 0x00000004150e7825 */ /* 0x001fc800078e020c */
[----:B--2---:R-:W-:Y:S02]  /*0730*/  HFMA2 R27, -RZ, RZ, 1.69921875, -19.203125 ;  /* 0x3ecccccdff1b7431 */ /* 0x004fe400000001ff */
[----:B------:R-:W-:Y:S01]  /*0740*/  IMAD.WIDE R16, R7, 0x4, R24 ;  /* 0x0000000407107825 */ /* 0x000fe200078e0218 */
[----:B------:R3:W-:Y:S03]  /*0750*/  STG.E desc[UR4][R14.64], R28 ;  /* 0x0000001c0e007986 */ /* 0x0007e6000c101904 */
[----:B-1----:R-:W-:Y:S01]  /*0760*/  IMAD.WIDE R20, R21, 0x4, R10 ;  /* 0x0000000415147825 */ /* 0x002fe200078e020a */
[----:B------:R3:W-:Y:S04]  /*0770*/  STG.E desc[UR4][R16.64], R29 ;  /* 0x0000001d10007986 */ /* 0x0007e8000c101904 */
[----:B------:R3:W-:Y:S04]  /*0780*/  STG.E desc[UR4][R18.64], R29 ;  /* 0x0000001d12007986 */ /* 0x0007e8000c101904 */
[----:B------:R3:W-:Y:S01]  /*0790*/  STG.E desc[UR4][R20.64], R27 ;  /* 0x0000001b14007986 */ /* 0x0007e2000c101904 */
[----:B------:R-:W-:Y:S05]  /*07a0*/  @P0 BRA `(.L_x_2) ;  /* 0xfffffffc008c0947 */ /* 0x000fea000383ffff */
.L_x_1:
[----:B------:R-:W-:Y:S05]  /*07b0*/  BSYNC.RECONVERGENT B0 ;  /* 0x0000000000007941 */ /* 0x000fea0003800200 */
.L_x_0:
[----:B------:R-:W-:Y:S05]  /*07c0*/  @P1 EXIT ;  /* 0x000000000000194d */ /* 0x000fea0003800000 */
.L_x_3:
[----:B0-----:R-:W0:Y:S01]  /*07d0*/  LDC.64 R24, c[0x0][0x380] ;  /* 0x0000e000ff187b82 */ /* 0x001e220000000a00 */
[----:B------:R-:W-:Y:S01]  /*07e0*/  IADD3 R9, PT, PT, R3, R4, RZ ;  /* 0x0000000403097210 */ /* 0x000fe20007ffe0ff */
[----:B---3--:R-:W-:Y:S02]  /*07f0*/  IMAD.MOV.U32 R27, RZ, RZ, 0x3e4ccccd ;  /* 0x3e4ccccdff1b7424 */ /* 0x008fe400078e00ff */
[----:B------:R-:W-:Y:S01]  /*0800*/  HFMA2 R29, -RZ, RZ, 1.6494140625, -0.002735137939453125 ;  /* 0x3e99999aff1d7431 */ /* 0x000fe200000001ff */
[----:B------:R-:W-:Y:S02]  /*0810*/  MOV R26, 0x3ecccccd ;  /* 0x3ecccccd001a7802 */ /* 0x000fe40000000f00 */
[----:B------:R-:W-:Y:S01]  /*0820*/  IADD3 R4, PT, PT, R4, 0x4, RZ ;  /* 0x0000000404047810 */ /* 0x000fe20007ffe0ff */
[----:B------:R-:W1:Y:S03]  /*0830*/  LDC.64 R22, c[0x0][0x388] ;  /* 0x0000e200ff167b82 */ /* 0x000e660000000a00 */
[----:B------:R-:W-:-:S05]  /*0840*/  ISETP.GE.AND P0, PT, R4, R0, PT ;  /* 0x000000000400720c */ /* 0x000fca0003f06270 */
[----:B------:R-:W2:Y:S08]  /*0850*/  LDC.64 R12, c[0x0][0x390] ;  /* 0x0000e400ff0c7b82 */ /* 0x000eb00000000a00 */
[----:B------:R-:W3:Y:S01]  /*0860*/  LDC.64 R14, c[0x0][0x398] ;  /* 0x0000e600ff0e7b82 */ /* 0x000ee20000000a00 */
[----:B0-----:R-:W-:Y:S01]  /*0870*/  IMAD.WIDE R24, R9, 0x4, R24 ;  /* 0x0000000409187825 */ /* 0x001fe200078e0218 */
[----:B------:R-:W-:-:S03]  /*0880*/  IADD3 R9, PT, PT, R8, R9, RZ ;  /* 0x0000000908097210 */ /* 0x000fc60007ffe0ff */
[----:B------:R-:W-:-:S04]  /*0890*/  IMAD.WIDE R10, R5, 0x4, R24 ;  /* 0x00000004050a7825 */ /* 0x000fc800078e0218 */
[----:B-1----:R-:W-:-:S04]  /*08a0*/  IMAD.WIDE R22, R9, 0x4, R22 ;  /* 0x0000000409167825 */ /* 0x002fc800078e0216 */
[----:B------:R-:W-:-:S04]  /*08b0*/  IMAD.WIDE R16, R6, 0x4, R10 ;  /* 0x0000000406107825 */ /* 0x000fc800078e020a */
[----:B--2---:R-:W-:-:S04]  /*08c0*/  IMAD.WIDE R12, R9, 0x4, R12 ;  /* 0x00000004090c7825 */ /* 0x004fc800078e020c */
[----:B------:R-:W-:-:S04]  /*08d0*/  IMAD.WIDE R18, R7, 0x4, R24 ;  /* 0x0000000407127825 */ /* 0x000fc800078e0218 */
[----:B---3--:R-:W-:Y:S01]  /*08e0*/  IMAD.WIDE R14, R9, 0x4, R14 ;  /* 0x00000004090e7825 */ /* 0x008fe200078e020e */
[----:B------:R-:W-:-:S03]  /*08f0*/  MOV R9, 0x3dcccccd ;  /* 0x3dcccccd00097802 */ /* 0x000fc60000000f00 */
[----:B------:R-:W-:Y:S02]  /*0900*/  IMAD.WIDE R20, R2, 0x4, R16 ;  /* 0x0000000402147825 */ /* 0x000fe400078e0210 */
[----:B------:R0:W-:Y:S04]  /*0910*/  STG.E desc[UR4][R24.64], R9 ;  /* 0x0000000918007986 */ /* 0x0001e8000c101904 */
        /* <DEDUP_REMOVED lines=34> */
[----:B------:R0:W-:Y:S01]  /*0b40*/  STG.E desc[UR4][R14.64+0xc], R26 ;  /* 0x00000c1a0e007986 */ /* 0x0001e2000c101904 */
[----:B------:R-:W-:Y:S05]  /*0b50*/  @!P0 BRA `(.L_x_3) ;  /* 0xfffffffc001c8947 */ /* 0x000fea000383ffff */
[----:B------:R-:W-:Y:S05]  /*0b60*/  EXIT ;  /* 0x000000000000794d */ /* 0x000fea0003800000 */
.L_x_4:
[----:B------:R-:W-:-:S00]  /*0b70*/  BRA `(.L_x_4) ;  /* 0xfffffffc00fc7947 */ /* 0x000fc0000383ffff */
[----:B------:R-:W-:-:S00]  /*0b80*/  NOP ;  /* 0x0000000000007918 */ /* 0x000fc00000000000 */
[----:B------:R-:W-:-:S00]  /*0b90*/  NOP ;  /* 0x0000000000007918 */ /* 0x000fc00000000000 */
[----:B------:R-:W-:-:S00]  /*0ba0*/  NOP ;  /* 0x0000000000007918 */ /* 0x000fc00000000000 */
[----:B------:R-:W-:-:S00]  /*0bb0*/  NOP ;  /* 0x0000000000007918 */ /* 0x000fc00000000000 */
[----:B------:R-:W-:-:S00]  /*0bc0*/  NOP ;  /* 0x0000000000007918 */ /* 0x000fc00000000000 */
[----:B------:R-:W-:-:S00]  /*0bd0*/  NOP ;  /* 0x0000000000007918 */ /* 0x000fc00000000000 */
[----:B------:R-:W-:-:S00]  /*0be0*/  NOP ;  /* 0x0000000000007918 */ /* 0x000fc00000000000 */
[----:B------:R-:W-:-:S00]  /*0bf0*/  NOP ;  /* 0x0000000000007918 */ /* 0x000fc00000000000 */
.L_x_10:


//--------------------- .text._Z8gradientPPfS0_S0_S_S_S_S_fffiiii --------------------------
	.section	.text._Z8gradientPPfS0_S0_S_S_S_S_fffiiii,"ax",@progbits
	.align	128
        .global         _Z8gradientPPfS0_S0_S_S_S_S_fffiiii
        .type           _Z8gradientPPfS0_S0_S_S_S_S_fffiiii,@function
        .size           _Z8gradientPPfS0_S0_S_S_S_S_fffiiii,(.L_x_11 - _Z8gradientPPfS0_S0_S_S_S_S_fffiiii)
        .other          _Z8gradientPPfS0_S0_S_S_S_S_fffiiii,@"STO_CUDA_ENTRY STV_DEFAULT"
_Z8gradientPPfS0_S0_S_S_S_S_fffiiii:
.text._Z8gradientPPfS0_S0_S_S_S_S_fffiiii:
        /* <DEDUP_REMOVED lines=11> */
[----:B0-----:R-:W-:Y:S01]  /*00b0*/  HFMA2 R2, -RZ, RZ, 0, 0 ;  /* 0x00000000ff027431 */ /* 0x001fe200000001ff */
[----:B---3--:R-:W-:-:S05]  /*00c0*/  IADD3 R5, PT, PT, RZ, -R3, RZ ;  /* 0x80000003ff057210 */ /* 0x008fca0007ffe0ff */
[----:B------:R-:W-:-:S04]  /*00d0*/  IMAD R5, R5, UR4, RZ ;  /* 0x0000000405057c24 */ /* 0x000fc8000f8e02ff */
[----:B------:R-:W-:Y:S02]  /*00e0*/  IMAD.HI.U32 R3, R3, R5, R2 ;  /* 0x0000000503037227 */ /* 0x000fe400078e0002 */
[----:B------:R-:W2:Y:S04]  /*00f0*/  S2R R5, SR_TID.X ;  /* 0x0000000000057919 */ /* 0x000ea80000002100 */
[----:B-1----:R-:W-:Y:S01]  /*0100*/  IMAD.HI.U32 R6, R3, R4, RZ ;  /* 0x0000000403067227 */ /* 0x002fe200078e00ff */
[----:B------:R-:W2:Y:S04]  /*0110*/  S2R R2, SR_CTAID.X ;  /* 0x0000000000027919 */ /* 0x000ea80000002500 */
[----:B------:R-:W-:-:S05]  /*0120*/  IADD3 R3, PT, PT, -R6, RZ, RZ ;  /* 0x000000ff06037210 */ /* 0x000fca0007ffe1ff */
[----:B------:R-:W-:-:S05]  /*0130*/  IMAD R0, R3, UR4, R4 ;  /* 0x0000000403007c24 */ /* 0x000fca000f8e0204 */
[----:B------:R-:W-:-:S13]  /*0140*/  ISETP.GE.U32.AND P0, PT, R0, UR4, PT ;  /* 0x0000000400007c0c */ /* 0x000fda000bf06070 */
[----:B------:R-:W-:Y:S02]  /*0150*/  @P0 IADD3 R0, PT, PT, R0, -UR4, RZ ;  /* 0x8000000400000c10 */ /* 0x000fe4000fffe0ff */
[----:B------:R-:W-:Y:S02]  /*0160*/  @P0 IADD3 R6, PT, PT, R6, 0x1, RZ ;  /* 0x0000000106060810 */ /* 0x000fe40007ffe0ff */
[----:B------:R-:W-:Y:S01]  /*0170*/  ISETP.GE.U32.AND P1, PT, R0, UR4, PT ;  /* 0x0000000400007c0c */ /* 0x000fe2000bf26070 */
[----:B--2---:R-:W-:-:S12]  /*0180*/  IMAD R5, R2, UR5, R5 ;  /* 0x0000000502057c24 */ /* 0x004fd8000f8e0205 */
[----:B------:R-:W-:Y:S02]  /*0190*/  @P1 IADD3 R6, PT, PT, R6, 0x1, RZ ;  /* 0x0000000106061810 */ /* 0x000fe40007ffe0ff */
[----:B------:R-:W-:Y:S01]  /*01a0*/  @!P2 LOP3.LUT R6, RZ, UR4, RZ, 0x33, !PT ;  /* 0x00000004ff06ac12 */ /* 0x000fe2000f8e33ff */
[----:B------:R-:W-:Y:S06]  /*01b0*/  @!P3 EXIT ;  /* 0x000000000000b94d */ /* 0x000fec0003800000 */
[----:B------:R-:W0:Y:S01]  /*01c0*/  I2F.U32.RP R0, R6 ;  /* 0x0000000600007306 */ /* 0x000e220000209000 */
[----:B------:R-:W1:Y:S01]  /*01d0*/  S2UR UR5, SR_CTAID.Y ;  /* 0x00000000000579c3 */ /* 0x000e620000002600 */
[----:B------:R-:W-:Y:S01]  /*01e0*/  IADD3 R7, PT, PT, RZ, -R6, RZ ;  /* 0x80000006ff077210 */ /* 0x000fe20007ffe0ff */
[----:B------:R-:W2:Y:S01]  /*01f0*/  S2R R8, SR_TID.Z ;  /* 0x0000000000087919 */ /* 0x000ea20000002300 */
[----:B------:R-:W-:Y:S01]  /*0200*/  ISETP.NE.U32.AND P2, PT, R6, RZ, PT ;  /* 0x000000ff0600720c */ /* 0x000fe20003f45070 */
[----:B------:R-:W3:Y:S01]  /*0210*/  LDCU UR6, c[0x0][0x364] ;  /* 0x00006c80ff0677ac */ /* 0x000ee20008000800 */
[-C--:B------:R-:W-:Y:S01]  /*0220*/  IMAD R5, R5, R24.reuse, RZ ;  /* 0x0000001805057224 */ /* 0x080fe200078e02ff */
[----:B------:R-:W3:Y:S01]  /*0230*/  S2R R9, SR_TID.Y ;  /* 0x0000000000097919 */ /* 0x000ee20000002200 */
[----:B------:R-:W-:Y:S01]  /*0240*/  MOV R10, 0xfffffffe ;  /* 0xfffffffe000a7802 */ /* 0x000fe20000000f00 */
[----:B------:R-:W4:Y:S01]  /*0250*/  LDC R4, c[0x0][0x3c4] ;  /* 0x0000f100ff047b82 */ /* 0x000f220000000800 */
[----:B------:R-:W1:Y:S01]  /*0260*/  LDCU UR9, c[0x0][0x3c0] ;  /* 0x00007800ff0977ac */ /* 0x000e620008000800 */
[C---:B------:R-:W-:Y:S01]  /*0270*/  IADD3 R24, PT, PT, R5.reuse, R24, RZ ;  /* 0x0000001805187210 */ /* 0x040fe20007ffe0ff */
[----:B------:R-:W-:Y:S01]  /*0280*/  BSSY.RECONVERGENT B0, `(.L_x_5) ;  /* 0x0000059000007945 */ /* 0x000fe20003800200 */
[----:B------:R-:W1:Y:S01]  /*0290*/  LDCU.64 UR10, c[0x0][0x3b8] ;  /* 0x00007700ff0a77ac */ /* 0x000e620008000a00 */
[----:B0-----:R-:W0:Y:S01]  /*02a0*/  MUFU.RCP R0, R0 ;  /* 0x0000000000007308 */ /* 0x001e220000001000 */
[C---:B------:R-:W-:Y:S01]  /*02b0*/  VIADDMNMX R12, R5.reuse, 0x1, R24, !PT ;  /* 0x00000001050c7846 */ /* 0x040fe20007800118 */
[----:B------:R-:W1:Y:S03]  /*02c0*/  LDCU UR8, c[0x0][0x3c0] ;  /* 0x00007800ff0877ac */ /* 0x000e660008000800 */
[----:B------:R-:W-:-:S02]  /*02d0*/  IADD3 R13, PT, PT, R5, -R12, RZ ;  /* 0x8000000c050d7210 */ /* 0x000fc40007ffe0ff */
[----:B------:R-:W-:Y:S02]  /*02e0*/  IADD3 R12, PT, PT, -R5, R12, RZ ;  /* 0x0000000c050c7210 */ /* 0x000fe40007ffe1ff */
[----:B0-----:R-:W-:Y:S02]  /*02f0*/  IADD3 R2, PT, PT, R0, 0xffffffe, RZ ;  /* 0x0ffffffe00027810 */ /* 0x001fe40007ffe0ff */
[----:B------:R-:W0:Y:S02]  /*0300*/  LDC R0, c[0x0][0x3c8] ;  /* 0x0000f200ff007b82 */ /* 0x000e240000000800 */
[----:B------:R5:W1:Y:S02]  /*0310*/  F2I.FTZ.U32.TRUNC.NTZ R3, R2 ;  /* 0x0000000200037305 */ /* 0x000a64000021f000 */
[----:B-----5:R-:W-:Y:S01]  /*0320*/  MOV R2, RZ ;  /* 0x000000ff00027202 */ /* 0x020fe20000000f00 */
[----:B-1----:R-:W-:-:S04]  /*0330*/  IMAD R7, R7, R3, RZ ;  /* 0x0000000307077224 */ /* 0x002fc800078e02ff */
[----:B------:R-:W-:-:S06]  /*0340*/  IMAD.HI.U32 R3, R3, R7, R2 ;  /* 0x0000000703037227 */ /* 0x000fcc00078e0002 */
[----:B------:R-:W-:-:S05]  /*0350*/  IMAD.HI.U32 R3, R3, UR5, RZ ;  /* 0x0000000503037c27 */ /* 0x000fca000f8e00ff */
[----:B------:R-:W-:-:S05]  /*0360*/  IADD3 R7, PT, PT, -R3, RZ, RZ ;  /* 0x000000ff03077210 */ /* 0x000fca0007ffe1ff */
[----:B------:R-:W-:-:S05]  /*0370*/  IMAD R7, R6, R7, UR5 ;  /* 0x0000000506077e24 */ /* 0x000fca000f8e0207 */
[----:B------:R-:W-:-:S13]  /*0380*/  ISETP.GE.U32.AND P0, PT, R7, R6, PT ;  /* 0x000000060700720c */ /* 0x000fda0003f06070 */
[----:B------:R-:W-:Y:S02]  /*0390*/  @P0 IADD3 R7, PT, PT, -R6, R7, RZ ;  /* 0x0000000706070210 */ /* 0x000fe40007ffe1ff */
[----:B------:R-:W-:Y:S02]  /*03a0*/  @P0 IADD3 R3, PT, PT, R3, 0x1, RZ ;  /* 0x0000000103030810 */ /* 0x000fe40007ffe0ff */
[----:B------:R-:W-:Y:S02]  /*03b0*/  ISETP.GE.U32.AND P1, PT, R7, R6, PT ;  /* 0x000000060700720c */ /* 0x000fe40003f26070 */
[----:B------:R-:W-:-:S11]  /*03c0*/  LOP3.LUT P0, R12, R12, 0x3, RZ, 0xc0, !PT ;  /* 0x000000030c0c7812 */ /* 0x000fd6000780c0ff */
[----:B------:R-:W-:Y:S02]  /*03d0*/  @P1 IADD3 R3, PT, PT, R3, 0x1, RZ ;  /* 0x0000000103031810 */ /* 0x000fe40007ffe0ff */
[----:B------:R-:W-:Y:S02]  /*03e0*/  @!P2 LOP3.LUT R3, RZ, R6, RZ, 0x33, !PT ;  /* 0x00000006ff03a212 */ /* 0x000fe400078e33ff */
[----:B------:R-:W-:Y:S02]  /*03f0*/  ISETP.GT.U32.AND P1, PT, R13, -0x4, PT ;  /* 0xfffffffc0d00780c */ /* 0x000fe40003f24070 */
[C---:B------:R-:W-:Y:S01]  /*0400*/  IADD3 R7, PT, PT, -R3.reuse, RZ, RZ ;  /* 0x000000ff03077210 */ /* 0x040fe20007ffe1ff */
[----:B--2---:R-:W-:-:S04]  /*0410*/  IMAD R3, R3, UR4, R8 ;  /* 0x0000000403037c24 */ /* 0x004fc8000f8e0208 */
[----:B------:R-:W-:Y:S01]  /*0420*/  IMAD R2, R6, R7, UR5 ;  /* 0x0000000506027e24 */ /* 0x000fe2000f8e0207 */
[C---:B------:R-:W-:Y:S01]  /*0430*/  LEA R7, R3.reuse, 0x2, 0x1 ;  /* 0x0000000203077811 */ /* 0x040fe200078e08ff */
[CC--:B----4-:R-:W-:Y:S01]  /*0440*/  IMAD R6, R3.reuse, R4.reuse, R4 ;  /* 0x0000000403067224 */ /* 0x0d0fe200078e0204 */
[C---:B------:R-:W-:Y:S01]  /*0450*/  LEA R8, R3.reuse, R4, 0x1 ;  /* 0x0000000403087211 */ /* 0x040fe200078e08ff */
[----:B---3--:R-:W-:Y:S01]  /*0460*/  IMAD R2, R2, UR6, R9 ;  /* 0x0000000602027c24 */ /* 0x008fe2000f8e0209 */
[C---:B------:R-:W-:Y:S01]  /*0470*/  SHF.L.U32 R11, R3.reuse, 0x2, RZ ;  /* 0x00000002030b7819 */ /* 0x040fe200000006ff */
[----:B------:R-:W-:Y:S01]  /*0480*/  IMAD R13, R3, R10, -0x3 ;  /* 0xfffffffd030d7424 */ /* 0x000fe200078e020a */
[----:B------:R-:W-:Y:S01]  /*0490*/  IADD3 R9, PT, PT, R6, R7, RZ ;  /* 0x0000000706097210 */ /* 0x000fe20007ffe0ff */
[----:B------:R-:W1:Y:S01]  /*04a0*/  LDCU.64 UR4, c[0x0][0x358] ;  /* 0x00006b00ff0477ac */ /* 0x000e620008000a00 */
[----:B------:R-:W-:Y:S02]  /*04b0*/  IADD3 R8, PT, PT, -R8, -0x2, RZ ;  /* 0xfffffffe08087810 */ /* 0x000fe40007ffe1ff */
[C---:B------:R-:W-:Y:S01]  /*04c0*/  LEA R6, R2.reuse, R11, 0x1 ;  /* 0x0000000b02067211 */ /* 0x040fe200078e08ff */
[----:B------:R-:W2:Y:S01]  /*04d0*/  LDCU.64 UR6, c[0x0][0x3b8] ;  /* 0x00007700ff0677ac */ /* 0x000ea20008000a00 */
[----:B------:R-:W-:Y:S01]  /*04e0*/  IADD3 R3, PT, PT, R2, R7, RZ ;  /* 0x0000000702037210 */ /* 0x000fe20007ffe0ff */
[-C--:B0-----:R-:W-:Y:S01]  /*04f0*/  IMAD R8, R8, R0.reuse, -R11 ;  /* 0x0000000008087224 */ /* 0x081fe200078e0a0b */
[C---:B------:R-:W-:Y:S01]  /*0500*/  IADD3 R11, PT, PT, R4.reuse, 0x2, RZ ;  /* 0x00000002040b7810 */ /* 0x040fe20007ffe0ff */
[----:B------:R-:W-:Y:S01]  /*0510*/  IMAD R6, R9, R0, R6 ;  /* 0x0000000009067224 */ /* 0x000fe200078e0206 */
[C---:B------:R-:W-:Y:S01]  /*0520*/  SHF.L.U32 R9, R4.reuse, 0x1, RZ ;  /* 0x0000000104097819 */ /* 0x040fe200000006ff */
[----:B------:R-:W-:Y:S01]  /*0530*/  IMAD R13, R13, R4, R8 ;  /* 0x000000040d0d7224 */ /* 0x000fe200078e0208 */
[----:B------:R-:W-:Y:S01]  /*0540*/  IADD3 R10, PT, PT, -R4, -0x2, RZ ;  /* 0xfffffffe040a7810 */ /* 0x000fe20007ffe1ff */
[----:B------:R-:W-:-:S02]  /*0550*/  IMAD R7, R11, R0, R11 ;  /* 0x000000000b077224 */ /* 0x000fc400078e020b */
[----:B------:R-:W-:Y:S01]  /*0560*/  IMAD R3, R3, R4, R4 ;  /* 0x0000000403037224 */ /* 0x000fe200078e0204 */
[----:B------:R-:W-:Y:S01]  /*0570*/  IADD3 R4, PT, PT, R4, 0x3, RZ ;  /* 0x0000000304047810 */ /* 0x000fe20007ffe0ff */
[----:B------:R-:W-:Y:S02]  /*0580*/  IMAD R10, R10, R0, -R9 ;  /* 0x000000000a0a7224 */ /* 0x000fe400078e0a09 */
[----:B------:R-:W-:Y:S01]  /*0590*/  IMAD R0, R2, -0x2, R13 ;  /* 0xfffffffe02007824 */ /* 0x000fe200078e020d */
[----:B------:R-:W-:Y:S02]  /*05a0*/  IADD3 R6, PT, PT, R6, 0x6, R3 ;  /* 0x0000000606067810 */ /* 0x000fe40007ffe003 */
[----:B------:R-:W-:Y:S02]  /*05b0*/  IADD3 R3, PT, PT, -R9, -0x4, RZ ;  /* 0xfffffffc09037810 */ /* 0x000fe40007ffe1ff */
[----:B------:R-:W-:Y:S02]  /*05c0*/  IADD3 R2, PT, PT, R10, -0x3, RZ ;  /* 0xfffffffd0a027810 */ /* 0x000fe40007ffe0ff */
[----:B------:R-:W-:Y:S01]  /*05d0*/  IADD3 R0, PT, PT, R0, -0x6, RZ ;  /* 0xfffffffa00007810 */ /* 0x000fe20007ffe0ff */
[----:B-12---:R-:W-:Y:S06]  /*05e0*/  @!P0 BRA `(.L_x_6) ;  /* 0x0000000000888947 */ /* 0x006fec0003800000 */
[----:B------:R-:W0:Y:S01]  /*05f0*/  LDC.64 R10, c[0x0][0x398] ;  /* 0x0000e600ff0a7b82 */ /* 0x000e220000000a00 */
[----:B------:R-:W-:-:S07]  /*0600*/  IADD3 R20, PT, PT, -R12, RZ, RZ ;  /* 0x000000ff0c147210 */ /* 0x000fce0007ffe1ff */
[----:B------:R-:W1:Y:S02]  /*0610*/  LDC.64 R8, c[0x0][0x3b0] ;  /* 0x0000ec00ff087b82 */ /* 0x000e640000000a00 */
.L_x_7:
[----:B------:R-:W-:Y:S01]  /*0620*/  IADD3 R21, PT, PT, R6, R5, RZ ;  /* 0x0000000506157210 */ /* 0x000fe20007ffe0ff */
[----:B---3--:R-:W2:Y:S04]  /*0630*/  LDC.64 R16, c[0x0][0x3a0] ;  /* 0x0000e800ff107b82 */ /* 0x008ea80000000a00 */
[----:B0-----:R-:W-:-:S04]  /*0640*/  IMAD.WIDE R12, R21, 0x4, R10 ;  /* 0x00000004150c7825 */ /* 0x001fc800078e020a */
[----:B------:R-:W0:Y:S01]  /*0650*/  LDC.64 R22, c[0x0][0x3a8] ;  /* 0x0000ea00ff167b82 */ /* 0x000e220000000a00 */
[----:B------:R-:W3:Y:S04]  /*0660*/  LDG.E R18, desc[UR4][R12.64+0x8] ;  /* 0x000008040c127981 */ /* 0x000ee8000c1e1900 */
[----:B------:R-:W3:Y:S01]  /*0670*/  LDG.E R19, desc[UR4][R12.64] ;  /* 0x000000040c137981 */ /* 0x000ee2000c1e1900 */
[----:B------:R-:W-:Y:S01]  /*0680*/  IMAD.WIDE R14, R4, 0x4, R12 ;  /* 0x00000004040e7825 */ /* 0x000fe200078e020c */
[----:B------:R-:W-:-:S05]  /*0690*/  IADD3 R21, PT, PT, R0, R21, RZ ;  /* 0x0000001500157210 */ /* 0x000fca0007ffe0ff */
[----:B--2---:R-:W-:-:S04]  /*06a0*/  IMAD.WIDE R16, R21, 0x4, R16 ;  /* 0x0000000415107825 */ /* 0x004fc800078e0210 */
[----:B---3--:R-:W-:-:S04]  /*06b0*/  FADD R18, R18, R19 ;  /* 0x0000001312127221 */ /* 0x008fc80000000000 */
[----:B------:R-:W-:Y:S01]  /*06c0*/  FMUL R25, R18, UR6 ;  /* 0x0000000612197c20 */ /* 0x000fe20008400000 */
[----:B------:R-:W-:-:S04]  /*06d0*/  IMAD.WIDE R18, R3, 0x4, R14 ;  /* 0x0000000403127825 */ /* 0x000fc800078e020e */
[----:B------:R2:W-:Y:S04]  /*06e0*/  STG.E desc[UR4][R16.64], R25 ;  /* 0x0000001910007986 */ /* 0x0005e8000c101904 */
[----:B------:R-:W3:Y:S04]  /*06f0*/  LDG.E R19, desc[UR4][R18.64] ;  /* 0x0000000412137981 */ /* 0x000ee8000c1e1900 */
[----:B------:R-:W3:Y:S01]  /*0700*/  LDG.E R26, desc[UR4][R14.64] ;  /* 0x000000040e1a7981 */ /* 0x000ee2000c1e1900 */
[----:B0-----:R-:W-:-:S04]  /*0710*/  IMAD.WIDE R22, R21, 0x4, R22 ;  /* 0x0000000415167825 */ /* 0x001fc800078e0216 */
[----:B------:R-:W-:-:S04]  /*0720*/  IMAD.WIDE R12, R2, 0x4, R12 ;  /* 0x00000004020c7825 */ /* 0x000fc800078e020c */
[----:B---3--:R-:W-:-:S04]  /*0730*/  FADD R26, R26, R19 ;  /* 0x000000131a1a7221 */ /* 0x008fc80000000000 */
[----:B------:R-:W-:Y:S01]  /*0740*/  FMUL R29, R26, UR7 ;  /* 0x000000071a1d7c20 */ /* 0x000fe20008400000 */
[----:B------:R-:W-:-:S04]  /*0750*/  IMAD.WIDE R26, R7, 0x4, R14 ;  /* 0x00000004071a7825 */ /* 0x000fc800078e020e */
[----:B------:R3:W-:Y:S04]  /*0760*/  STG.E desc[UR4][R22.64], R29 ;  /* 0x0000001d16007986 */ /* 0x0007e8000c101904 */
[----:B------:R-:W2:Y:S04]  /*0770*/  LDG.E R26, desc[UR4][R26.64] ;  /* 0x000000041a1a7981 */ /* 0x000ea8000c1e1900 */
[----:B------:R-:W2:Y:S01]  /*0780*/  LDG.E R13, desc[UR4][R12.64] ;  /* 0x000000040c0d7981 */ /* 0x000ea2000c1e1900 */
[----:B-1----:R-:W-:Y:S01]  /*0790*/  IMAD.WIDE R14, R21, 0x4, R8 ;  /* 0x00000004150e7825 */ /* 0x002fe200078e0208 */
[----:B------:R-:W-:-:S02]  /*07a0*/  IADD3 R20, PT, PT, R20, 0x1, RZ ;  /* 0x0000000114147810 */ /* 0x000fc40007ffe0ff */
[----:B------:R-:W-:Y:S02]  /*07b0*/  IADD3 R5, PT, PT, R5, 0x1, RZ ;  /* 0x0000000105057810 */ /* 0x000fe40007ffe0ff */
[----:B------:R-:W-:Y:S01]  /*07c0*/  ISETP.NE.AND P0, PT, R20, RZ, PT ;  /* 0x000000ff1400720c */ /* 0x000fe20003f05270 */
[----:B--2---:R-:W-:-:S04]  /*07d0*/  FADD R16, R26, R13 ;  /* 0x0000000d1a107221 */ /* 0x004fc80000000000 */
[----:B------:R-:W-:-:S05]  /*07e0*/  FMUL R17, R16, UR8 ;  /* 0x0000000810117c20 */ /* 0x000fca0008400000 */
[----:B------:R3:W-:Y:S03]  /*07f0*/  STG.E desc[UR4][R14.64], R17 ;  /* 0x000000110e007986 */ /* 0x0007e6000c101904 */
[----:B------:R-:W-:Y:S05]  /*0800*/  @P0 BRA `(.L_x_7) ;  /* 0xfffffffc00840947 */ /* 0x000fea000383ffff */
.L_x_6:
[----:B------:R-:W-:Y:S05]  /*0810*/  BSYNC.RECONVERGENT B0 ;  /* 0x0000000000007941 */ /* 0x000fea0003800200 */
.L_x_5:
[----:B------:R-:W-:Y:S05]  /*0820*/  @P1 EXIT ;  /* 0x000000000000194d */ /* 0x000fea0003800000 */
.L_x_8:
[----:B0-----:R-:W0:Y:S01]  /*0830*/  LDC.64 R20, c[0x0][0x398] ;  /* 0x0000e600ff147b82 */ /* 0x001e220000000a00 */
[----:B------:R-:W-:-:S07]  /*0840*/  IADD3 R25, PT, PT, R6, R5, RZ ;  /* 0x0000000506197210 */ /* 0x000fce0007ffe0ff */
[----:B------:R-:W1:Y:S08]  /*0850*/  LDC.64 R18, c[0x0][0x3a0] ;  /* 0x0000e800ff127b82 */ /* 0x000e700000000a00 */
[----:B------:R-:W2:Y:S01]  /*0860*/  LDC.64 R12, c[0x0][0x3a8] ;  /* 0x0000ea00ff0c7b82 */ /* 0x000ea20000000a00 */
[----:B0-----:R-:W-:-:S05]  /*0870*/  IMAD.WIDE R20, R25, 0x4, R20 ;  /* 0x0000000419147825 */ /* 0x001fca00078e0214 */
[----:B------:R-:W4:Y:S04]  /*0880*/  LDG.E R8, desc[UR4][R20.64+0x8] ;  /* 0x0000080414087981 */ /* 0x000f28000c1e1900 */
[----:B------:R-:W4:Y:S01]  /*0890*/  LDG.E R9, desc[UR4][R20.64] ;  /* 0x0000000414097981 */ /* 0x000f22000c1e1900 */
[----:B------:R-:W-:Y:S01]  /*08a0*/  IADD3 R25, PT, PT, R0, R25, RZ ;  /* 0x0000001900197210 */ /* 0x000fe20007ffe0ff */
[----:B---3--:R-:W-:-:S04]  /*08b0*/  IMAD.WIDE R16, R4, 0x4, R20 ;  /* 0x0000000404107825 */ /* 0x008fc800078e0214 */
[----:B-1----:R-:W-:-:S04]  /*08c0*/  IMAD.WIDE R18, R25, 0x4, R18 ;  /* 0x0000000419127825 */ /* 0x002fc800078e0212 */
[----:B------:R-:W-:-:S04]  /*08d0*/  IMAD.WIDE R14, R3, 0x4, R16 ;  /* 0x00000004030e7825 */ /* 0x000fc800078e0210 */
[----:B----4-:R-:W-:-:S04]  /*08e0*/  FADD R8, R8, R9 ;  /* 0x0000000908087221 */ /* 0x010fc80000000000 */
[----:B------:R-:W-:-:S05]  /*08f0*/  FMUL R23, R8, UR10 ;  /* 0x0000000a08177c20 */ /* 0x000fca0008400000 */
[----:B------:R0:W-:Y:S04]  /*0900*/  STG.E desc[UR4][R18.64], R23 ;  /* 0x0000001712007986 */ /* 0x0001e8000c101904 */
[----:B------:R-:W3:Y:S04]  /*0910*/  LDG.E R8, desc[UR4][R16.64] ;  /* 0x0000000410087981 */ /* 0x000ee8000c1e1900 */
[----:B------:R-:W3:Y:S01]  /*0920*/  LDG.E R9, desc[UR4][R14.64] ;  /* 0x000000040e097981 */ /* 0x000ee2000c1e1900 */
[----:B--2---:R-:W-:-:S04]  /*0930*/  IMAD.WIDE R12, R25, 0x4, R12 ;  /* 0x00000004190c7825 */ /* 0x004fc800078e020c */
[----:B------:R-:W-:-:S04]  /*0940*/  IMAD.WIDE R10, R7, 0x4, R16 ;  /* 0x00000004070a7825 */ /* 0x000fc800078e0210 */
[----:B---3--:R-:W-:-:S04]  /*0950*/  FADD R8, R8, R9 ;  /* 0x0000000908087221 */ /* 0x008fc80000000000 */
[----:B------:R-:W-:Y:S01]  /*0960*/  FMUL R27, R8, UR11 ;  /* 0x0000000b081b7c20 */ /* 0x000fe20008400000 */
[----:B------:R-:W-:-:S04]  /*0970*/  IMAD.WIDE R8, R2, 0x4, R20 ;  /* 0x0000000402087825 */ /* 0x000fc800078e0214 */
[----:B------:R1:W-:Y:S04]  /*0980*/  STG.E desc[UR4][R12.64], R27 ;  /* 0x0000001b0c007986 */ /* 0x0003e8000c101904 */
[----:B------:R-:W2:Y:S04]  /*0990*/  LDG.E R22, desc[UR4][R10.64] ;  /* 0x000000040a167981 */ /* 0x000ea8000c1e1900 */
[----:B0-----:R-:W2:Y:S02]  /*09a0*/  LDG.E R23, desc[UR4][R8.64] ;  /* 0x0000000408177981 */ /* 0x001ea4000c1e1900 */
[----:B--2---:R-:W-:-:S02]  /*09b0*/  FADD R26, R22, R23 ;  /* 0x00000017161a7221 */ /* 0x004fc40000000000 */
[----:B------:R-:W0:Y:S02]  /*09c0*/  LDC.64 R22, c[0x0][0x3b0] ;  /* 0x0000ec00ff167b82 */ /* 0x000e240000000a00 */
[----:B0-----:R-:W-:-:S04]  /*09d0*/  IMAD.WIDE R22, R25, 0x4, R22 ;  /* 0x0000000419167825 */ /* 0x001fc800078e0216 */
[----:B------:R-:W-:-:S05]  /*09e0*/  FMUL R25, R26, UR9 ;  /* 0x000000091a197c20 */ /* 0x000fca0008400000 */
[----:B------:R0:W-:Y:S04]  /*09f0*/  STG.E desc[UR4][R22.64], R25 ;  /* 0x0000001916007986 */ /* 0x0001e8000c101904 */
[----:B------:R-:W2:Y:S04]  /*0a00*/  LDG.E R26, desc[UR4][R20.64+0xc] ;  /* 0x00000c04141a7981 */ /* 0x000ea8000c1e1900 */
[----:B------:R-:W2:Y:S02]  /*0a10*/  LDG.E R29, desc[UR4][R20.64+0x4] ;  /* 0x00000404141d7981 */ /* 0x000ea4000c1e1900 */
[----:B--2---:R-:W-:-:S04]  /*0a20*/  FADD R26, R26, R29 ;  /* 0x0000001d1a1a7221 */ /* 0x004fc80000000000 */
[----:B-1----:R-:W-:-:S05]  /*0a30*/  FMUL R27, R26, UR10 ;  /* 0x0000000a1a1b7c20 */ /* 0x002fca0008400000 */
[----:B------:R1:W-:Y:S04]  /*0a40*/  STG.E desc[UR4][R18.64+0x4], R27 ;  /* 0x0000041b12007986 */ /* 0x0003e8000c101904 */
[----:B------:R-:W2:Y:S04]  /*0a50*/  LDG.E R26, desc[UR4][R16.64+0x4] ;  /* 0x00000404101a7981 */ /* 0x000ea8000c1e1900 */
[----:B------:R-:W2:Y:S02]  /*0a60*/  LDG.E R29, desc[UR4][R14.64+0x4] ;  /* 0x000004040e1d7981 */ /* 0x000ea4000c1e1900 */
[----:B--2---:R-:W-:-:S04]  /*0a70*/  FADD R26, R26, R29 ;  /* 0x0000001d1a1a7221 */ /* 0x004fc80000000000 */
[----:B------:R-:W-:-:S05]  /*0a80*/  FMUL R29, R26, UR11 ;  /* 0x0000000b1a1d7c20 */ /* 0x000fca0008400000 */
[----:B------:R2:W-:Y:S04]  /*0a90*/  STG.E desc[UR4][R12.64+0x4], R29 ;  /* 0x0000041d0c007986 */ /* 0x0005e8000c101904 */
[----:B0-----:R-:W3:Y:S04]  /*0aa0*/  LDG.E R25, desc[UR4][R10.64+0x4] ;  /* 0x000004040a197981 */ /* 0x001ee8000c1e1900 */
[----:B------:R-:W3:Y:S02]  /*0ab0*/  LDG.E R26, desc[UR4][R8.64+0x4] ;  /* 0x00000404081a7981 */ /* 0x000ee4000c1e1900 */
[----:B---3--:R-:W-:-:S04]  /*0ac0*/  FADD R25, R25, R26 ;  /* 0x0000001a19197221 */ /* 0x008fc80000000000 */
[----:B------:R-:W-:-:S05]  /*0ad0*/  FMUL R25, R25, UR9 ;  /* 0x0000000919197c20 */ /* 0x000fca0008400000 */
[----:B------:R0:W-:Y:S04]  /*0ae0*/  STG.E desc[UR4][R22.64+0x4], R25 ;  /* 0x0000041916007986 */ /* 0x0001e8000c101904 */
[----:B------:R-:W3:Y:S04]  /*0af0*/  LDG.E R26, desc[UR4][R20.64+0x10] ;  /* 0x00001004141a7981 */ /* 0x000ee8000c1e1900 */
[----:B-1----:R-:W3:Y:S02]  /*0b00*/  LDG.E R27, desc[UR4][R20.64+0x8] ;  /* 0x00000804141b7981 */ /* 0x002ee4000c1e1900 */
[----:B---3--:R-:W-:-:S04]  /*0b10*/  FADD R26, R26, R27 ;  /* 0x0000001b1a1a7221 */ /* 0x008fc80000000000 */
[----:B------:R-:W-:-:S05]  /*0b20*/  FMUL R27, R26, UR10 ;  /* 0x0000000a1a1b7c20 */ /* 0x000fca0008400000 */
[----:B------:R1:W-:Y:S04]  /*0b30*/  STG.E desc[UR4][R18.64+0x8], R27 ;  /* 0x0000081b12007986 */ /* 0x0003e8000c101904 */
[----:B------:R-:W3:Y:S04]  /*0b40*/  LDG.E R26, desc[UR4][R16.64+0x8] ;  /* 0x00000804101a7981 */ /* 0x000ee8000c1e1900 */
[----:B--2---:R-:W3:Y:S02]  /*0b50*/  LDG.E R29, desc[UR4][R14.64+0x8] ;  /* 0x000008040e1d7981 */ /* 0x004ee4000c1e1900 */
[----:B---3--:R-:W-:-:S04]  /*0b60*/  FADD R26, R26, R29 ;  /* 0x0000001d1a1a7221 */ /* 0x008fc80000000000 */
        /* <DEDUP_REMOVED lines=13> */
[----:B------:R-:W3:Y:S02]  /*0c40*/  LDG.E R15, desc[UR4][R14.64+0xc] ;  /* 0x00000c040e0f7981 */ /* 0x000ee4000c1e1900 */
[----:B---3--:R-:W-:-:S04]  /*0c50*/  FADD R26, R16, R15 ;  /* 0x0000000f101a7221 */ /* 0x008fc80000000000 */
[----:B--2---:R-:W-:-:S05]  /*0c60*/  FMUL R29, R26, UR11 ;  /* 0x0000000b1a1d7c20 */ /* 0x004fca0008400000 */
[----:B------:R0:W-:Y:S04]  /*0c70*/  STG.E desc[UR4][R12.64+0xc], R29 ;  /* 0x00000c1d0c007986 */ /* 0x0001e8000c101904 */
[----:B------:R-:W2:Y:S04]  /*0c80*/  LDG.E R10, desc[UR4][R10.64+0xc] ;  /* 0x00000c040a0a7981 */ /* 0x000ea8000c1e1900 */
[----:B------:R-:W2:Y:S01]  /*0c90*/  LDG.E R9, desc[UR4][R8.64+0xc] ;  /* 0x00000c0408097981 */ /* 0x000ea2000c1e1900 */
[----:B------:R-:W-:-:S04]  /*0ca0*/  IADD3 R5, PT, PT, R5, 0x4, RZ ;  /* 0x0000000405057810 */ /* 0x000fc80007ffe0ff */
[----:B------:R-:W-:Y:S01]  /*0cb0*/  ISETP.GE.AND P0, PT, R5, R24, PT ;  /* 0x000000180500720c */ /* 0x000fe20003f06270 */
[----:B--2---:R-:W-:-:S04]  /*0cc0*/  FADD R20, R10, R9 ;  /* 0x000000090a147221 */ /* 0x004fc80000000000 */
[----:B------:R-:W-:-:S05]  /*0cd0*/  FMUL R21, R20, UR9 ;  /* 0x0000000914157c20 */ /* 0x000fca0008400000 */
[----:B------:R0:W-:Y:S03]  /*0ce0*/  STG.E desc[UR4][R22.64+0xc], R21 ;  /* 0x00000c1516007986 */ /* 0x0001e6000c101904 */
[----:B------:R-:W-:Y:S05]  /*0cf0*/  @!P0 BRA `(.L_x_8) ;  /* 0xfffffff800cc8947 */ /* 0x000fea000383ffff */
[----:B------:R-:W-:Y:S05]  /*0d00*/  EXIT ;  /* 0x000000000000794d */ /* 0x000fea0003800000 */
.L_x_9:
        /* <DEDUP_REMOVED lines=15> */
.L_x_11:


//--------------------- .nv.shared.reserved.0     --------------------------
	.section	.nv.shared.reserved.0,"aw",@nobits
	.weak		__nv_reservedSMEM_offset_0_alias
	.size		__nv_reservedSMEM_offset_0_alias, 0, 64
	.other		__nv_reservedSMEM_offset_0_alias,@"STO_CUDA_RESERVED_SHARED STV_DEFAULT"
__nv_reservedSMEM_offset_0_alias:
	.zero		0
	.zero		64


//--------------------- .nv.constant0._Z10initializePfS_S_S_fffiiii --------------------------
	.section	.nv.constant0._Z10initializePfS_S_S_fffiiii,"a",@progbits
	.sectionflags	@""
	.align	4
.nv.constant0._Z10initializePfS_S_S_fffiiii:
	.zero		956


//--------------------- .nv.constant0._Z8gradientPPfS0_S0_S_S_S_S_fffiiii --------------------------
	.section	.nv.constant0._Z8gradientPPfS0_S0_S_S_S_S_fffiiii,"a",@progbits
	.sectionflags	@""
	.align	4
.nv.constant0._Z8gradientPPfS0_S0_S_S_S_S_fffiiii:
	.zero		980


//--------------------- SYMBOLS --------------------------

	.type		.nv.reservedSmem.offset0,@object
	.size		.nv.reservedSmem.offset0,0x4
